//
// Generated by NVIDIA NVVM Compiler
//
// Compiler Build ID: CL-36424714
// Cuda compilation tools, release 13.0, V13.0.88
// Based on NVVM 20.0.0
//

.version 9.0
.target sm_100
.address_size 64

	// .globl	_Z11attention_1iiPKfS0_PfS1_

.visible .entry _Z11attention_1iiPKfS0_PfS1_(
	.param .u32 _Z11attention_1iiPKfS0_PfS1__param_0,
	.param .u32 _Z11attention_1iiPKfS0_PfS1__param_1,
	.param .u64 .ptr .align 1 _Z11attention_1iiPKfS0_PfS1__param_2,
	.param .u64 .ptr .align 1 _Z11attention_1iiPKfS0_PfS1__param_3,
	.param .u64 .ptr .align 1 _Z11attention_1iiPKfS0_PfS1__param_4,
	.param .u64 .ptr .align 1 _Z11attention_1iiPKfS0_PfS1__param_5
)
{
	.reg .pred 	%p<11>;
	.reg .b32 	%r<40>;
	.reg .b32 	%f<125>;
	.reg .b64 	%rd<33>;

	ld.param.u32 	%r24, [_Z11attention_1iiPKfS0_PfS1__param_0];
	ld.param.u32 	%r23, [_Z11attention_1iiPKfS0_PfS1__param_1];
	ld.param.u64 	%rd12, [_Z11attention_1iiPKfS0_PfS1__param_2];
	ld.param.u64 	%rd13, [_Z11attention_1iiPKfS0_PfS1__param_3];
	ld.param.u64 	%rd10, [_Z11attention_1iiPKfS0_PfS1__param_4];
	ld.param.u64 	%rd11, [_Z11attention_1iiPKfS0_PfS1__param_5];
	cvta.to.global.u64 	%rd1, %rd13;
	cvta.to.global.u64 	%rd2, %rd12;
	mov.u32 	%r25, %ctaid.x;
	mov.u32 	%r26, %ntid.x;
	mov.u32 	%r27, %tid.x;
	mad.lo.s32 	%r1, %r25, %r26, %r27;
	setp.ge.s32 	%p1, %r1, %r24;
	@%p1 bra 	$L__BB0_15;
	setp.lt.s32 	%p2, %r23, 1;
	mov.f32 	%f124, 0f00000000;
	@%p2 bra 	$L__BB0_14;
	mul.lo.s32 	%r2, %r23, %r1;
	and.b32  	%r3, %r23, 15;
	setp.lt.u32 	%p3, %r23, 16;
	mov.f32 	%f124, 0f00000000;
	mov.b32 	%r36, 0;
	@%p3 bra 	$L__BB0_5;
	and.b32  	%r36, %r23, 2147483632;
	neg.s32 	%r34, %r36;
	add.s64 	%rd3, %rd2, 32;
	add.s64 	%rd31, %rd1, 32;
	mov.f32 	%f124, 0f00000000;
	mov.u32 	%r33, %r2;
$L__BB0_4:
	.pragma "nounroll";
	mul.wide.s32 	%rd14, %r33, 4;
	add.s64 	%rd15, %rd3, %rd14;
	ld.global.nc.f32 	%f18, [%rd15+-32];
	ld.global.nc.f32 	%f19, [%rd31+-32];
	fma.rn.f32 	%f20, %f18, %f19, %f124;
	ld.global.nc.f32 	%f21, [%rd15+-28];
	ld.global.nc.f32 	%f22, [%rd31+-28];
	fma.rn.f32 	%f23, %f21, %f22, %f20;
	ld.global.nc.f32 	%f24, [%rd15+-24];
	ld.global.nc.f32 	%f25, [%rd31+-24];
	fma.rn.f32 	%f26, %f24, %f25, %f23;
	ld.global.nc.f32 	%f27, [%rd15+-20];
	ld.global.nc.f32 	%f28, [%rd31+-20];
	fma.rn.f32 	%f29, %f27, %f28, %f26;
	ld.global.nc.f32 	%f30, [%rd15+-16];
	ld.global.nc.f32 	%f31, [%rd31+-16];
	fma.rn.f32 	%f32, %f30, %f31, %f29;
	ld.global.nc.f32 	%f33, [%rd15+-12];
	ld.global.nc.f32 	%f34, [%rd31+-12];
	fma.rn.f32 	%f35, %f33, %f34, %f32;
	ld.global.nc.f32 	%f36, [%rd15+-8];
	ld.global.nc.f32 	%f37, [%rd31+-8];
	fma.rn.f32 	%f38, %f36, %f37, %f35;
	ld.global.nc.f32 	%f39, [%rd15+-4];
	ld.global.nc.f32 	%f40, [%rd31+-4];
	fma.rn.f32 	%f41, %f39, %f40, %f38;
	ld.global.nc.f32 	%f42, [%rd15];
	ld.global.nc.f32 	%f43, [%rd31];
	fma.rn.f32 	%f44, %f42, %f43, %f41;
	ld.global.nc.f32 	%f45, [%rd15+4];
	ld.global.nc.f32 	%f46, [%rd31+4];
	fma.rn.f32 	%f47, %f45, %f46, %f44;
	ld.global.nc.f32 	%f48, [%rd15+8];
	ld.global.nc.f32 	%f49, [%rd31+8];
	fma.rn.f32 	%f50, %f48, %f49, %f47;
	ld.global.nc.f32 	%f51, [%rd15+12];
	ld.global.nc.f32 	%f52, [%rd31+12];
	fma.rn.f32 	%f53, %f51, %f52, %f50;
	ld.global.nc.f32 	%f54, [%rd15+16];
	ld.global.nc.f32 	%f55, [%rd31+16];
	fma.rn.f32 	%f56, %f54, %f55, %f53;
	ld.global.nc.f32 	%f57, [%rd15+20];
	ld.global.nc.f32 	%f58, [%rd31+20];
	fma.rn.f32 	%f59, %f57, %f58, %f56;
	ld.global.nc.f32 	%f60, [%rd15+24];
	ld.global.nc.f32 	%f61, [%rd31+24];
	fma.rn.f32 	%f62, %f60, %f61, %f59;
	ld.global.nc.f32 	%f63, [%rd15+28];
	ld.global.nc.f32 	%f64, [%rd31+28];
	fma.rn.f32 	%f124, %f63, %f64, %f62;
	add.s32 	%r34, %r34, 16;
	add.s32 	%r33, %r33, 16;
	add.s64 	%rd31, %rd31, 64;
	setp.ne.s32 	%p4, %r34, 0;
	@%p4 bra 	$L__BB0_4;
$L__BB0_5:
	setp.eq.s32 	%p5, %r3, 0;
	@%p5 bra 	$L__BB0_14;
	and.b32  	%r11, %r23, 7;
	setp.lt.u32 	%p6, %r3, 8;
	@%p6 bra 	$L__BB0_8;
	add.s32 	%r29, %r36, %r2;
	mul.wide.s32 	%rd16, %r29, 4;
	add.s64 	%rd17, %rd2, %rd16;
	ld.global.nc.f32 	%f66, [%rd17];
	mul.wide.u32 	%rd18, %r36, 4;
	add.s64 	%rd19, %rd1, %rd18;
	ld.global.nc.f32 	%f67, [%rd19];
	fma.rn.f32 	%f68, %f66, %f67, %f124;
	ld.global.nc.f32 	%f69, [%rd17+4];
	ld.global.nc.f32 	%f70, [%rd19+4];
	fma.rn.f32 	%f71, %f69, %f70, %f68;
	ld.global.nc.f32 	%f72, [%rd17+8];
	ld.global.nc.f32 	%f73, [%rd19+8];
	fma.rn.f32 	%f74, %f72, %f73, %f71;
	ld.global.nc.f32 	%f75, [%rd17+12];
	ld.global.nc.f32 	%f76, [%rd19+12];
	fma.rn.f32 	%f77, %f75, %f76, %f74;
	ld.global.nc.f32 	%f78, [%rd17+16];
	ld.global.nc.f32 	%f79, [%rd19+16];
	fma.rn.f32 	%f80, %f78, %f79, %f77;
	ld.global.nc.f32 	%f81, [%rd17+20];
	ld.global.nc.f32 	%f82, [%rd19+20];
	fma.rn.f32 	%f83, %f81, %f82, %f80;
	ld.global.nc.f32 	%f84, [%rd17+24];
	ld.global.nc.f32 	%f85, [%rd19+24];
	fma.rn.f32 	%f86, %f84, %f85, %f83;
	ld.global.nc.f32 	%f87, [%rd17+28];
	ld.global.nc.f32 	%f88, [%rd19+28];
	fma.rn.f32 	%f124, %f87, %f88, %f86;
	add.s32 	%r36, %r36, 8;
$L__BB0_8:
	setp.eq.s32 	%p7, %r11, 0;
	@%p7 bra 	$L__BB0_14;
	and.b32  	%r14, %r23, 3;
	setp.lt.u32 	%p8, %r11, 4;
	@%p8 bra 	$L__BB0_11;
	add.s32 	%r30, %r36, %r2;
	mul.wide.s32 	%rd20, %r30, 4;
	add.s64 	%rd21, %rd2, %rd20;
	ld.global.nc.f32 	%f90, [%rd21];
	mul.wide.u32 	%rd22, %r36, 4;
	add.s64 	%rd23, %rd1, %rd22;
	ld.global.nc.f32 	%f91, [%rd23];
	fma.rn.f32 	%f92, %f90, %f91, %f124;
	ld.global.nc.f32 	%f93, [%rd21+4];
	ld.global.nc.f32 	%f94, [%rd23+4];
	fma.rn.f32 	%f95, %f93, %f94, %f92;
	ld.global.nc.f32 	%f96, [%rd21+8];
	ld.global.nc.f32 	%f97, [%rd23+8];
	fma.rn.f32 	%f98, %f96, %f97, %f95;
	ld.global.nc.f32 	%f99, [%rd21+12];
	ld.global.nc.f32 	%f100, [%rd23+12];
	fma.rn.f32 	%f124, %f99, %f100, %f98;
	add.s32 	%r36, %r36, 4;
$L__BB0_11:
	setp.eq.s32 	%p9, %r14, 0;
	@%p9 bra 	$L__BB0_14;
	mul.wide.u32 	%rd24, %r36, 4;
	add.s64 	%rd32, %rd1, %rd24;
	add.s32 	%r39, %r36, %r2;
	neg.s32 	%r38, %r14;
$L__BB0_13:
	.pragma "nounroll";
	mul.wide.s32 	%rd25, %r39, 4;
	add.s64 	%rd26, %rd2, %rd25;
	ld.global.nc.f32 	%f101, [%rd26];
	ld.global.nc.f32 	%f102, [%rd32];
	fma.rn.f32 	%f124, %f101, %f102, %f124;
	add.s64 	%rd32, %rd32, 4;
	add.s32 	%r39, %r39, 1;
	add.s32 	%r38, %r38, 1;
	setp.ne.s32 	%p10, %r38, 0;
	@%p10 bra 	$L__BB0_13;
$L__BB0_14:
	cvta.to.global.u64 	%rd27, %rd10;
	mul.wide.s32 	%rd28, %r1, 4;
	add.s64 	%rd29, %rd27, %rd28;
	st.global.f32 	[%rd29], %f124;
	fma.rn.f32 	%f103, %f124, 0f3BBB989D, 0f3F000000;
	cvt.sat.f32.f32 	%f104, %f103;
	mov.f32 	%f105, 0f4B400001;
	mov.f32 	%f106, 0f437C0000;
	fma.rm.f32 	%f107, %f104, %f106, %f105;
	add.f32 	%f108, %f107, 0fCB40007F;
	neg.f32 	%f109, %f108;
	fma.rn.f32 	%f110, %f124, 0f3FB8AA3B, %f109;
	fma.rn.f32 	%f111, %f124, 0f32A57060, %f110;
	mov.b32 	%r31, %f107;
	shl.b32 	%r32, %r31, 23;
	mov.b32 	%f112, %r32;
	ex2.approx.ftz.f32 	%f113, %f111;
	mul.f32 	%f114, %f113, %f112;
	cvta.to.global.u64 	%rd30, %rd11;
	atom.global.add.f32 	%f115, [%rd30], %f114;
$L__BB0_15:
	ret;

}
	// .globl	_Z11attention_2iPKfS0_Pf
.visible .entry _Z11attention_2iPKfS0_Pf(
	.param .u32 _Z11attention_2iPKfS0_Pf_param_0,
	.param .u64 .ptr .align 1 _Z11attention_2iPKfS0_Pf_param_1,
	.param .u64 .ptr .align 1 _Z11attention_2iPKfS0_Pf_param_2,
	.param .u64 .ptr .align 1 _Z11attention_2iPKfS0_Pf_param_3
)
{
	.reg .pred 	%p<2>;
	.reg .b32 	%r<8>;
	.reg .b32 	%f<16>;
	.reg .b64 	%rd<10>;

	ld.param.u32 	%r2, [_Z11attention_2iPKfS0_Pf_param_0];
	ld.param.u64 	%rd1, [_Z11attention_2iPKfS0_Pf_param_1];
	ld.param.u64 	%rd2, [_Z11attention_2iPKfS0_Pf_param_2];
	ld.param.u64 	%rd3, [_Z11attention_2iPKfS0_Pf_param_3];
	mov.u32 	%r3, %ctaid.x;
	mov.u32 	%r4, %ntid.x;
	mov.u32 	%r5, %tid.x;
	mad.lo.s32 	%r1, %r3, %r4, %r5;
	setp.ge.s32 	%p1, %r1, %r2;
	@%p1 bra 	$L__BB1_2;
	cvta.to.global.u64 	%rd4, %rd2;
	cvta.to.global.u64 	%rd5, %rd1;
	cvta.to.global.u64 	%rd6, %rd3;
	mul.wide.s32 	%rd7, %r1, 4;
	add.s64 	%rd8, %rd4, %rd7;
	ld.global.nc.f32 	%f1, [%rd8];
	fma.rn.f32 	%f2, %f1, 0f3BBB989D, 0f3F000000;
	cvt.sat.f32.f32 	%f3, %f2;
	mov.f32 	%f4, 0f4B400001;
	mov.f32 	%f5, 0f437C0000;
	fma.rm.f32 	%f6, %f3, %f5, %f4;
	add.f32 	%f7, %f6, 0fCB40007F;
	neg.f32 	%f8, %f7;
	fma.rn.f32 	%f9, %f1, 0f3FB8AA3B, %f8;
	fma.rn.f32 	%f10, %f1, 0f32A57060, %f9;
	mov.b32 	%r6, %f6;
	shl.b32 	%r7, %r6, 23;
	mov.b32 	%f11, %r7;
	ex2.approx.ftz.f32 	%f12, %f10;
	mul.f32 	%f13, %f12, %f11;
	ld.global.nc.f32 	%f14, [%rd5];
	div.rn.f32 	%f15, %f13, %f14;
	add.s64 	%rd9, %rd6, %rd7;
	st.global.f32 	[%rd9], %f15;
$L__BB1_2:
	ret;

}
	// .globl	_Z11attention_3iiPKfS0_Pf
.visible .entry _Z11attention_3iiPKfS0_Pf(
	.param .u32 _Z11attention_3iiPKfS0_Pf_param_0,
	.param .u32 _Z11attention_3iiPKfS0_Pf_param_1,
	.param .u64 .ptr .align 1 _Z11attention_3iiPKfS0_Pf_param_2,
	.param .u64 .ptr .align 1 _Z11attention_3iiPKfS0_Pf_param_3,
	.param .u64 .ptr .align 1 _Z11attention_3iiPKfS0_Pf_param_4
)
{
	.reg .pred 	%p<11>;
	.reg .b32 	%r<38>;
	.reg .b32 	%f<112>;
	.reg .b64 	%rd<58>;

	ld.param.u32 	%r23, [_Z11attention_3iiPKfS0_Pf_param_0];
	ld.param.u32 	%r24, [_Z11attention_3iiPKfS0_Pf_param_1];
	ld.param.u64 	%rd10, [_Z11attention_3iiPKfS0_Pf_param_2];
	ld.param.u64 	%rd11, [_Z11attention_3iiPKfS0_Pf_param_3];
	ld.param.u64 	%rd9, [_Z11attention_3iiPKfS0_Pf_param_4];
	cvta.to.global.u64 	%rd1, %rd11;
	cvta.to.global.u64 	%rd2, %rd10;
	mov.u32 	%r25, %ctaid.x;
	mov.u32 	%r26, %ntid.x;
	mov.u32 	%r27, %tid.x;
	mad.lo.s32 	%r1, %r25, %r26, %r27;
	setp.ge.s32 	%p1, %r1, %r24;
	@%p1 bra 	$L__BB2_15;
	setp.lt.s32 	%p2, %r23, 1;
	mov.f32 	%f111, 0f00000000;
	@%p2 bra 	$L__BB2_14;
	and.b32  	%r2, %r23, 15;
	setp.lt.u32 	%p3, %r23, 16;
	mov.f32 	%f111, 0f00000000;
	mov.b32 	%r34, 0;
	@%p3 bra 	$L__BB2_5;
	and.b32  	%r34, %r23, 2147483632;
	neg.s32 	%r32, %r34;
	shl.b32 	%r5, %r24, 4;
	add.s64 	%rd56, %rd2, 32;
	mov.f32 	%f111, 0f00000000;
	mul.wide.s32 	%rd14, %r24, 4;
	mov.u32 	%r31, %r1;
$L__BB2_4:
	.pragma "nounroll";
	ld.global.nc.f32 	%f18, [%rd56+-32];
	mul.wide.s32 	%rd12, %r31, 4;
	add.s64 	%rd13, %rd1, %rd12;
	ld.global.nc.f32 	%f19, [%rd13];
	fma.rn.f32 	%f20, %f18, %f19, %f111;
	ld.global.nc.f32 	%f21, [%rd56+-28];
	add.s64 	%rd15, %rd13, %rd14;
	ld.global.nc.f32 	%f22, [%rd15];
	fma.rn.f32 	%f23, %f21, %f22, %f20;
	ld.global.nc.f32 	%f24, [%rd56+-24];
	add.s64 	%rd16, %rd15, %rd14;
	ld.global.nc.f32 	%f25, [%rd16];
	fma.rn.f32 	%f26, %f24, %f25, %f23;
	ld.global.nc.f32 	%f27, [%rd56+-20];
	add.s64 	%rd17, %rd16, %rd14;
	ld.global.nc.f32 	%f28, [%rd17];
	fma.rn.f32 	%f29, %f27, %f28, %f26;
	ld.global.nc.f32 	%f30, [%rd56+-16];
	add.s64 	%rd18, %rd17, %rd14;
	ld.global.nc.f32 	%f31, [%rd18];
	fma.rn.f32 	%f32, %f30, %f31, %f29;
	ld.global.nc.f32 	%f33, [%rd56+-12];
	add.s64 	%rd19, %rd18, %rd14;
	ld.global.nc.f32 	%f34, [%rd19];
	fma.rn.f32 	%f35, %f33, %f34, %f32;
	ld.global.nc.f32 	%f36, [%rd56+-8];
	add.s64 	%rd20, %rd19, %rd14;
	ld.global.nc.f32 	%f37, [%rd20];
	fma.rn.f32 	%f38, %f36, %f37, %f35;
	ld.global.nc.f32 	%f39, [%rd56+-4];
	add.s64 	%rd21, %rd20, %rd14;
	ld.global.nc.f32 	%f40, [%rd21];
	fma.rn.f32 	%f41, %f39, %f40, %f38;
	ld.global.nc.f32 	%f42, [%rd56];
	add.s64 	%rd22, %rd21, %rd14;
	ld.global.nc.f32 	%f43, [%rd22];
	fma.rn.f32 	%f44, %f42, %f43, %f41;
	ld.global.nc.f32 	%f45, [%rd56+4];
	add.s64 	%rd23, %rd22, %rd14;
	ld.global.nc.f32 	%f46, [%rd23];
	fma.rn.f32 	%f47, %f45, %f46, %f44;
	ld.global.nc.f32 	%f48, [%rd56+8];
	add.s64 	%rd24, %rd23, %rd14;
	ld.global.nc.f32 	%f49, [%rd24];
	fma.rn.f32 	%f50, %f48, %f49, %f47;
	ld.global.nc.f32 	%f51, [%rd56+12];
	add.s64 	%rd25, %rd24, %rd14;
	ld.global.nc.f32 	%f52, [%rd25];
	fma.rn.f32 	%f53, %f51, %f52, %f50;
	ld.global.nc.f32 	%f54, [%rd56+16];
	add.s64 	%rd26, %rd25, %rd14;
	ld.global.nc.f32 	%f55, [%rd26];
	fma.rn.f32 	%f56, %f54, %f55, %f53;
	ld.global.nc.f32 	%f57, [%rd56+20];
	add.s64 	%rd27, %rd26, %rd14;
	ld.global.nc.f32 	%f58, [%rd27];
	fma.rn.f32 	%f59, %f57, %f58, %f56;
	ld.global.nc.f32 	%f60, [%rd56+24];
	add.s64 	%rd28, %rd27, %rd14;
	ld.global.nc.f32 	%f61, [%rd28];
	fma.rn.f32 	%f62, %f60, %f61, %f59;
	ld.global.nc.f32 	%f63, [%rd56+28];
	add.s64 	%rd29, %rd28, %rd14;
	ld.global.nc.f32 	%f64, [%rd29];
	fma.rn.f32 	%f111, %f63, %f64, %f62;
	add.s32 	%r32, %r32, 16;
	add.s32 	%r31, %r31, %r5;
	add.s64 	%rd56, %rd56, 64;
	setp.ne.s32 	%p4, %r32, 0;
	@%p4 bra 	$L__BB2_4;
$L__BB2_5:
	setp.eq.s32 	%p5, %r2, 0;
	@%p5 bra 	$L__BB2_14;
	and.b32  	%r11, %r23, 7;
	setp.lt.u32 	%p6, %r2, 8;
	@%p6 bra 	$L__BB2_8;
	mul.wide.u32 	%rd30, %r34, 4;
	add.s64 	%rd31, %rd2, %rd30;
	ld.global.nc.f32 	%f66, [%rd31];
	mad.lo.s32 	%r29, %r34, %r24, %r1;
	mul.wide.s32 	%rd32, %r29, 4;
	add.s64 	%rd33, %rd1, %rd32;
	ld.global.nc.f32 	%f67, [%rd33];
	fma.rn.f32 	%f68, %f66, %f67, %f111;
	ld.global.nc.f32 	%f69, [%rd31+4];
	mul.wide.s32 	%rd34, %r24, 4;
	add.s64 	%rd35, %rd33, %rd34;
	ld.global.nc.f32 	%f70, [%rd35];
	fma.rn.f32 	%f71, %f69, %f70, %f68;
	ld.global.nc.f32 	%f72, [%rd31+8];
	add.s64 	%rd36, %rd35, %rd34;
	ld.global.nc.f32 	%f73, [%rd36];
	fma.rn.f32 	%f74, %f72, %f73, %f71;
	ld.global.nc.f32 	%f75, [%rd31+12];
	add.s64 	%rd37, %rd36, %rd34;
	ld.global.nc.f32 	%f76, [%rd37];
	fma.rn.f32 	%f77, %f75, %f76, %f74;
	ld.global.nc.f32 	%f78, [%rd31+16];
	add.s64 	%rd38, %rd37, %rd34;
	ld.global.nc.f32 	%f79, [%rd38];
	fma.rn.f32 	%f80, %f78, %f79, %f77;
	ld.global.nc.f32 	%f81, [%rd31+20];
	add.s64 	%rd39, %rd38, %rd34;
	ld.global.nc.f32 	%f82, [%rd39];
	fma.rn.f32 	%f83, %f81, %f82, %f80;
	ld.global.nc.f32 	%f84, [%rd31+24];
	add.s64 	%rd40, %rd39, %rd34;
	ld.global.nc.f32 	%f85, [%rd40];
	fma.rn.f32 	%f86, %f84, %f85, %f83;
	ld.global.nc.f32 	%f87, [%rd31+28];
	add.s64 	%rd41, %rd40, %rd34;
	ld.global.nc.f32 	%f88, [%rd41];
	fma.rn.f32 	%f111, %f87, %f88, %f86;
	add.s32 	%r34, %r34, 8;
$L__BB2_8:
	setp.eq.s32 	%p7, %r11, 0;
	@%p7 bra 	$L__BB2_14;
	and.b32  	%r14, %r23, 3;
	setp.lt.u32 	%p8, %r11, 4;
	@%p8 bra 	$L__BB2_11;
	mul.wide.u32 	%rd42, %r34, 4;
	add.s64 	%rd43, %rd2, %rd42;
	ld.global.nc.f32 	%f90, [%rd43];
	mad.lo.s32 	%r30, %r34, %r24, %r1;
	mul.wide.s32 	%rd44, %r30, 4;
	add.s64 	%rd45, %rd1, %rd44;
	ld.global.nc.f32 	%f91, [%rd45];
	fma.rn.f32 	%f92, %f90, %f91, %f111;
	ld.global.nc.f32 	%f93, [%rd43+4];
	mul.wide.s32 	%rd46, %r24, 4;
	add.s64 	%rd47, %rd45, %rd46;
	ld.global.nc.f32 	%f94, [%rd47];
	fma.rn.f32 	%f95, %f93, %f94, %f92;
	ld.global.nc.f32 	%f96, [%rd43+8];
	add.s64 	%rd48, %rd47, %rd46;
	ld.global.nc.f32 	%f97, [%rd48];
	fma.rn.f32 	%f98, %f96, %f97, %f95;
	ld.global.nc.f32 	%f99, [%rd43+12];
	add.s64 	%rd49, %rd48, %rd46;
	ld.global.nc.f32 	%f100, [%rd49];
	fma.rn.f32 	%f111, %f99, %f100, %f98;
	add.s32 	%r34, %r34, 4;
$L__BB2_11:
	setp.eq.s32 	%p9, %r14, 0;
	@%p9 bra 	$L__BB2_14;
	mad.lo.s32 	%r37, %r34, %r24, %r1;
	mul.wide.u32 	%rd50, %r34, 4;
	add.s64 	%rd57, %rd2, %rd50;
	neg.s32 	%r36, %r14;
$L__BB2_13:
	.pragma "nounroll";
	ld.global.nc.f32 	%f101, [%rd57];
	mul.wide.s32 	%rd51, %r37, 4;
	add.s64 	%rd52, %rd1, %rd51;
	ld.global.nc.f32 	%f102, [%rd52];
	fma.rn.f32 	%f111, %f101, %f102, %f111;
	add.s32 	%r37, %r37, %r24;
	add.s64 	%rd57, %rd57, 4;
	add.s32 	%r36, %r36, 1;
	setp.ne.s32 	%p10, %r36, 0;
	@%p10 bra 	$L__BB2_13;
$L__BB2_14:
	cvta.to.global.u64 	%rd53, %rd9;
	mul.wide.s32 	%rd54, %r1, 4;
	add.s64 	%rd55, %rd53, %rd54;
	st.global.f32 	[%rd55], %f111;
$L__BB2_15:
	ret;

}


// ===== COMPILED SASS (sm_100) =====

	.target	sm_100

	.elftype	@"ET_EXEC"


//--------------------- .note.nv.tkinfo           --------------------------
	.section	.note.nv.tkinfo,"",@"SHT_NOTE"
	.sectionflags	@"SHF_NOTE_NV_TKINFO"
	.tkinfo
        /*0018*/ 	.word	0x00000002
        /*0030*/ 	.string	""
        /*0030*/ 	.string	"ptxas"
        /*0030*/ 	.string	"Cuda compilation tools, release 13.0, V13.0.88"
        /*0030*/ 	.string	"Build cuda_13.0.r13.0/compiler.36424714_0"
        /*0030*/ 	.string	"-arch sm_100 -m 64 "



//--------------------- .note.nv.cuinfo           --------------------------
	.section	.note.nv.cuinfo,"",@"SHT_NOTE"
	.sectionflags	@"SHF_NOTE_NV_CUINFO"
        /*0018*/ 	.short	0x0002
        /*001a*/ 	.short	0x0064
        /*001c*/ 	.short	0x0082
	.zero		2


//--------------------- .nv.info                  --------------------------
	.section	.nv.info,"",@"SHT_CUDA_INFO"
	.align	4


	//----- nvinfo : EIATTR_REGCOUNT
	.align		4
        /*0000*/ 	.byte	0x04, 0x2f
        /*0002*/ 	.short	(.L_1 - .L_0)
	.align		4
.L_0:
        /*0004*/ 	.word	index@(_Z11attention_1iiPKfS0_PfS1_)
        /*0008*/ 	.word	0x0000001e


	//----- nvinfo : EIATTR_FRAME_SIZE
	.align		4
.L_1:
        /*000c*/ 	.byte	0x04, 0x11
        /*000e*/ 	.short	(.L_3 - .L_2)
	.align		4
.L_2:
        /*0010*/ 	.word	index@(_Z11attention_1iiPKfS0_PfS1_)
        /*0014*/ 	.word	0x00000000


	//----- nvinfo : EIATTR_REGCOUNT
	.align		4
.L_3:
        /*0018*/ 	.byte	0x04, 0x2f
        /*001a*/ 	.short	(.L_5 - .L_4)
	.align		4
.L_4:
        /*001c*/ 	.word	index@(_Z11attention_2iPKfS0_Pf)
        /*0020*/ 	.word	0x00000010


	//----- nvinfo : EIATTR_FRAME_SIZE
	.align		4
.L_5:
        /*0024*/ 	.byte	0x04, 0x11
        /*0026*/ 	.short	(.L_7 - .L_6)
	.align		4
.L_6:
        /*0028*/ 	.word	index@($__internal_0_$__cuda_sm3x_div_rn_noftz_f32_slowpath)
        /*002c*/ 	.word	0x00000000


	//----- nvinfo : EIATTR_FRAME_SIZE
	.align		4
.L_7:
        /*0030*/ 	.byte	0x04, 0x11
        /*0032*/ 	.short	(.L_9 - .L_8)
	.align		4
.L_8:
        /*0034*/ 	.word	index@(_Z11attention_2iPKfS0_Pf)
        /*0038*/ 	.word	0x00000000


	//----- nvinfo : EIATTR_REGCOUNT
	.align		4
.L_9:
        /*003c*/ 	.byte	0x04, 0x2f
        /*003e*/ 	.short	(.L_11 - .L_10)
	.align		4
.L_10:
        /*0040*/ 	.word	index@(_Z11attention_3iiPKfS0_Pf)
        /*0044*/ 	.word	0x00000020


	//----- nvinfo : EIATTR_FRAME_SIZE
	.align		4
.L_11:
        /*0048*/ 	.byte	0x04, 0x11
        /*004a*/ 	.short	(.L_13 - .L_12)
	.align		4
.L_12:
        /*004c*/ 	.word	index@(_Z11attention_3iiPKfS0_Pf)
        /*0050*/ 	.word	0x00000000


	//----- nvinfo : EIATTR_MIN_STACK_SIZE
	.align		4
.L_13:
        /*0054*/ 	.byte	0x04, 0x12
        /*0056*/ 	.short	(.L_15 - .L_14)
	.align		4
.L_14:
        /*0058*/ 	.word	index@(_Z11attention_3iiPKfS0_Pf)
        /*005c*/ 	.word	0x00000000


	//----- nvinfo : EIATTR_MIN_STACK_SIZE
	.align		4
.L_15:
        /*0060*/ 	.byte	0x04, 0x12
        /*0062*/ 	.short	(.L_17 - .L_16)
	.align		4
.L_16:
        /*0064*/ 	.word	index@(_Z11attention_2iPKfS0_Pf)
        /*0068*/ 	.word	0x00000000


	//----- nvinfo : EIATTR_MIN_STACK_SIZE
	.align		4
.L_17:
        /*006c*/ 	.byte	0x04, 0x12
        /*006e*/ 	.short	(.L_19 - .L_18)
	.align		4
.L_18:
        /*0070*/ 	.word	index@(_Z11attention_1iiPKfS0_PfS1_)
        /*0074*/ 	.word	0x00000000
.L_19:


//--------------------- .nv.compat                --------------------------
	.section	.nv.compat,"",@"SHT_CUDA_COMPAT_INFO"
	.align	4
        /*0000*/ 	.byte	0x02, 0x09, 0x00, 0x00, 0x02, 0x02, 0x01, 0x00, 0x02, 0x05, 0x05, 0x00, 0x03, 0x07, 0x01, 0x01
        /*0010*/ 	.byte	0x02, 0x03, 0x00, 0x00, 0x02, 0x06, 0x01, 0x00, 0x04, 0x0b, 0x08, 0x00, 0x01, 0x00, 0x00, 0x00
        /*0020*/ 	.byte	0x00, 0x00, 0x00, 0x00


//--------------------- .nv.info._Z11attention_3iiPKfS0_Pf --------------------------
	.section	.nv.info._Z11attention_3iiPKfS0_Pf,"",@"SHT_CUDA_INFO"
	.sectionflags	@""
	.align	4


	//----- nvinfo : EIATTR_CUDA_API_VERSION
	.align		4
        /*0000*/ 	.byte	0x04, 0x37
        /*0002*/ 	.short	(.L_21 - .L_20)
.L_20:
        /*0004*/ 	.word	0x00000082


	//----- nvinfo : EIATTR_KPARAM_INFO
	.align		4
.L_21:
        /*0008*/ 	.byte	0x04, 0x17
        /*000a*/ 	.short	(.L_23 - .L_22)
.L_22:
        /*000c*/ 	.word	0x00000000
        /*0010*/ 	.short	0x0004
        /*0012*/ 	.short	0x0018
        /*0014*/ 	.byte	0x00, 0xf5, 0x21, 0x00


	//----- nvinfo : EIATTR_KPARAM_INFO
	.align		4
.L_23:
        /*0018*/ 	.byte	0x04, 0x17
        /*001a*/ 	.short	(.L_25 - .L_24)
.L_24:
        /*001c*/ 	.word	0x00000000
        /*0020*/ 	.short	0x0003
        /*0022*/ 	.short	0x0010
        /*0024*/ 	.byte	0x00, 0xf5, 0x21, 0x00


	//----- nvinfo : EIATTR_KPARAM_INFO
	.align		4
.L_25:
        /*0028*/ 	.byte	0x04, 0x17
        /*002a*/ 	.short	(.L_27 - .L_26)
.L_26:
        /*002c*/ 	.word	0x00000000
        /*0030*/ 	.short	0x0002
        /*0032*/ 	.short	0x0008
        /*0034*/ 	.byte	0x00, 0xf5, 0x21, 0x00


	//----- nvinfo : EIATTR_KPARAM_INFO
	.align		4
.L_27:
        /*0038*/ 	.byte	0x04, 0x17
        /*003a*/ 	.short	(.L_29 - .L_28)
.L_28:
        /*003c*/ 	.word	0x00000000
        /*0040*/ 	.short	0x0001
        /*0042*/ 	.short	0x0004
        /*0044*/ 	.byte	0x00, 0xf0, 0x11, 0x00


	//----- nvinfo : EIATTR_KPARAM_INFO
	.align		4
.L_29:
        /*0048*/ 	.byte	0x04, 0x17
        /*004a*/ 	.short	(.L_31 - .L_30)
.L_30:
        /*004c*/ 	.word	0x00000000
        /*0050*/ 	.short	0x0000
        /*0052*/ 	.short	0x0000
        /*0054*/ 	.byte	0x00, 0xf0, 0x11, 0x00


	//----- nvinfo : EIATTR_SPARSE_MMA_MASK
	.align		4
.L_31:
        /*0058*/ 	.byte	0x03, 0x50
        /*005a*/ 	.short	0x0000


	//----- nvinfo : EIATTR_MAXREG_COUNT
	.align		4
        /*005c*/ 	.byte	0x03, 0x1b
        /*005e*/ 	.short	0x00ff


	//----- nvinfo : EIATTR_MERCURY_ISA_VERSION
	.align		4
        /*0060*/ 	.byte	0x03, 0x5f
        /*0062*/ 	.short	0x0101


	//----- nvinfo : EIATTR_VRC_CTA_INIT_COUNT
	.align		4
        /*0064*/ 	.byte	0x02, 0x4a
	.zero		1
	.zero		1


	//----- nvinfo : EIATTR_EXIT_INSTR_OFFSETS
	.align		4
        /*0068*/ 	.byte	0x04, 0x1c
        /*006a*/ 	.short	(.L_33 - .L_32)


	//   ....[0]....
.L_32:
        /*006c*/ 	.word	0x00000070


	//   ....[1]....
        /*0070*/ 	.word	0x00000bd0


	//----- nvinfo : EIATTR_CBANK_PARAM_SIZE
	.align		4
.L_33:
        /*0074*/ 	.byte	0x03, 0x19
        /*0076*/ 	.short	0x0020


	//----- nvinfo : EIATTR_PARAM_CBANK
	.align		4
        /*0078*/ 	.byte	0x04, 0x0a
        /*007a*/ 	.short	(.L_35 - .L_34)
	.align		4
.L_34:
        /*007c*/ 	.word	index@(.nv.constant0._Z11attention_3iiPKfS0_Pf)
        /*0080*/ 	.short	0x0380
        /*0082*/ 	.short	0x0020


	//----- nvinfo : EIATTR_SW_WAR
	.align		4
.L_35:
        /*0084*/ 	.byte	0x04, 0x36
        /*0086*/ 	.short	(.L_37 - .L_36)
.L_36:
        /*0088*/ 	.word	0x00000008
.L_37:


//--------------------- .nv.info._Z11attention_2iPKfS0_Pf --------------------------
	.section	.nv.info._Z11attention_2iPKfS0_Pf,"",@"SHT_CUDA_INFO"
	.sectionflags	@""
	.align	4


	//----- nvinfo : EIATTR_CUDA_API_VERSION
	.align		4
        /*0000*/ 	.byte	0x04, 0x37
        /*0002*/ 	.short	(.L_39 - .L_38)
.L_38:
        /*0004*/ 	.word	0x00000082


	//----- nvinfo : EIATTR_KPARAM_INFO
	.align		4
.L_39:
        /*0008*/ 	.byte	0x04, 0x17
        /*000a*/ 	.short	(.L_41 - .L_40)
.L_40:
        /*000c*/ 	.word	0x00000000
        /*0010*/ 	.short	0x0003
        /*0012*/ 	.short	0x0018
        /*0014*/ 	.byte	0x00, 0xf5, 0x21, 0x00


	//----- nvinfo : EIATTR_KPARAM_INFO
	.align		4
.L_41:
        /*0018*/ 	.byte	0x04, 0x17
        /*001a*/ 	.short	(.L_43 - .L_42)
.L_42:
        /*001c*/ 	.word	0x00000000
        /*0020*/ 	.short	0x0002
        /*0022*/ 	.short	0x0010
        /*0024*/ 	.byte	0x00, 0xf5, 0x21, 0x00


	//----- nvinfo : EIATTR_KPARAM_INFO
	.align		4
.L_43:
        /*0028*/ 	.byte	0x04, 0x17
        /*002a*/ 	.short	(.L_45 - .L_44)
.L_44:
        /*002c*/ 	.word	0x00000000
        /*0030*/ 	.short	0x0001
        /*0032*/ 	.short	0x0008
        /*0034*/ 	.byte	0x00, 0xf5, 0x21, 0x00


	//----- nvinfo : EIATTR_KPARAM_INFO
	.align		4
.L_45:
        /*0038*/ 	.byte	0x04, 0x17
        /*003a*/ 	.short	(.L_47 - .L_46)
.L_46:
        /*003c*/ 	.word	0x00000000
        /*0040*/ 	.short	0x0000
        /*0042*/ 	.short	0x0000
        /*0044*/ 	.byte	0x00, 0xf0, 0x11, 0x00


	//----- nvinfo : EIATTR_SPARSE_MMA_MASK
	.align		4
.L_47:
        /*0048*/ 	.byte	0x03, 0x50
        /*004a*/ 	.short	0x0000


	//----- nvinfo : EIATTR_MAXREG_COUNT
	.align		4
        /*004c*/ 	.byte	0x03, 0x1b
        /*004e*/ 	.short	0x00ff


	//----- nvinfo : EIATTR_MERCURY_ISA_VERSION
	.align		4
        /*0050*/ 	.byte	0x03, 0x5f
        /*0052*/ 	.short	0x0101


	//----- nvinfo : EIATTR_VRC_CTA_INIT_COUNT
	.align		4
        /*0054*/ 	.byte	0x02, 0x4a
	.zero		1
	.zero		1


	//----- nvinfo : EIATTR_EXIT_INSTR_OFFSETS
	.align		4
        /*0058*/ 	.byte	0x04, 0x1c
        /*005a*/ 	.short	(.L_49 - .L_48)


	//   ....[0]....
.L_48:
        /*005c*/ 	.word	0x00000070


	//   ....[1]....
        /*0060*/ 	.word	0x00000280


	//----- nvinfo : EIATTR_CRS_STACK_SIZE
	.align		4
.L_49:
        /*0064*/ 	.byte	0x04, 0x1e
        /*0066*/ 	.short	(.L_51 - .L_50)
.L_50:
        /*0068*/ 	.word	0x00000000


	//----- nvinfo : EIATTR_CBANK_PARAM_SIZE
	.align		4
.L_51:
        /*006c*/ 	.byte	0x03, 0x19
        /*006e*/ 	.short	0x0020


	//----- nvinfo : EIATTR_PARAM_CBANK
	.align		4
        /*0070*/ 	.byte	0x04, 0x0a
        /*0072*/ 	.short	(.L_53 - .L_52)
	.align		4
.L_52:
        /*0074*/ 	.word	index@(.nv.constant0._Z11attention_2iPKfS0_Pf)
        /*0078*/ 	.short	0x0380
        /*007a*/ 	.short	0x0020


	//----- nvinfo : EIATTR_SW_WAR
	.align		4
.L_53:
        /*007c*/ 	.byte	0x04, 0x36
        /*007e*/ 	.short	(.L_55 - .L_54)
.L_54:
        /*0080*/ 	.word	0x00000008
.L_55:


//--------------------- .nv.info._Z11attention_1iiPKfS0_PfS1_ --------------------------
	.section	.nv.info._Z11attention_1iiPKfS0_PfS1_,"",@"SHT_CUDA_INFO"
	.sectionflags	@""
	.align	4


	//----- nvinfo : EIATTR_CUDA_API_VERSION
	.align		4
        /*0000*/ 	.byte	0x04, 0x37
        /*0002*/ 	.short	(.L_57 - .L_56)
.L_56:
        /*0004*/ 	.word	0x00000082


	//----- nvinfo : EIATTR_KPARAM_INFO
	.align		4
.L_57:
        /*0008*/ 	.byte	0x04, 0x17
        /*000a*/ 	.short	(.L_59 - .L_58)
.L_58:
        /*000c*/ 	.word	0x00000000
        /*0010*/ 	.short	0x0005
        /*0012*/ 	.short	0x0020
        /*0014*/ 	.byte	0x00, 0xf5, 0x21, 0x00


	//----- nvinfo : EIATTR_KPARAM_INFO
	.align		4
.L_59:
        /*0018*/ 	.byte	0x04, 0x17
        /*001a*/ 	.short	(.L_61 - .L_60)
.L_60:
        /*001c*/ 	.word	0x00000000
        /*0020*/ 	.short	0x0004
        /*0022*/ 	.short	0x0018
        /*0024*/ 	.byte	0x00, 0xf5, 0x21, 0x00


	//----- nvinfo : EIATTR_KPARAM_INFO
	.align		4
.L_61:
        /*0028*/ 	.byte	0x04, 0x17
        /*002a*/ 	.short	(.L_63 - .L_62)
.L_62:
        /*002c*/ 	.word	0x00000000
        /*0030*/ 	.short	0x0003
        /*0032*/ 	.short	0x0010
        /*0034*/ 	.byte	0x00, 0xf5, 0x21, 0x00


	//----- nvinfo : EIATTR_KPARAM_INFO
	.align		4
.L_63:
        /*0038*/ 	.byte	0x04, 0x17
        /*003a*/ 	.short	(.L_65 - .L_64)
.L_64:
        /*003c*/ 	.word	0x00000000
        /*0040*/ 	.short	0x0002
        /*0042*/ 	.short	0x0008
        /*0044*/ 	.byte	0x00, 0xf5, 0x21, 0x00


	//----- nvinfo : EIATTR_KPARAM_INFO
	.align		4
.L_65:
        /*0048*/ 	.byte	0x04, 0x17
        /*004a*/ 	.short	(.L_67 - .L_66)
.L_66:
        /*004c*/ 	.word	0x00000000
        /*0050*/ 	.short	0x0001
        /*0052*/ 	.short	0x0004
        /*0054*/ 	.byte	0x00, 0xf0, 0x11, 0x00


	//----- nvinfo : EIATTR_KPARAM_INFO
	.align		4
.L_67:
        /*0058*/ 	.byte	0x04, 0x17
        /*005a*/ 	.short	(.L_69 - .L_68)
.L_68:
        /*005c*/ 	.word	0x00000000
        /*0060*/ 	.short	0x0000
        /*0062*/ 	.short	0x0000
        /*0064*/ 	.byte	0x00, 0xf0, 0x11, 0x00


	//----- nvinfo : EIATTR_SPARSE_MMA_MASK
	.align		4
.L_69:
        /*0068*/ 	.byte	0x03, 0x50
        /*006a*/ 	.short	0x0000


	//----- nvinfo : EIATTR_MAXREG_COUNT
	.align		4
        /*006c*/ 	.byte	0x03, 0x1b
        /*006e*/ 	.short	0x00ff


	//----- nvinfo : EIATTR_MERCURY_ISA_VERSION
	.align		4
        /*0070*/ 	.byte	0x03, 0x5f
        /*0072*/ 	.short	0x0101


	//----- nvinfo : EIATTR_VRC_CTA_INIT_COUNT
	.align		4
        /*0074*/ 	.byte	0x02, 0x4a
	.zero		1
	.zero		1


	//----- nvinfo : EIATTR_EXIT_INSTR_OFFSETS
	.align		4
        /*0078*/ 	.byte	0x04, 0x1c
        /*007a*/ 	.short	(.L_71 - .L_70)


	//   ....[0]....
.L_70:
        /*007c*/ 	.word	0x00000070


	//   ....[1]....
        /*0080*/ 	.word	0x00000b60


	//----- nvinfo : EIATTR_CBANK_PARAM_SIZE
	.align		4
.L_71:
        /*0084*/ 	.byte	0x03, 0x19
        /*0086*/ 	.short	0x0028


	//----- nvinfo : EIATTR_PARAM_CBANK
	.align		4
        /*0088*/ 	.byte	0x04, 0x0a
        /*008a*/ 	.short	(.L_73 - .L_72)
	.align		4
.L_72:
        /*008c*/ 	.word	index@(.nv.constant0._Z11attention_1iiPKfS0_PfS1_)
        /*0090*/ 	.short	0x0380
        /*0092*/ 	.short	0x0028


	//----- nvinfo : EIATTR_SW_WAR
	.align		4
.L_73:
        /*0094*/ 	.byte	0x04, 0x36
        /*0096*/ 	.short	(.L_75 - .L_74)
.L_74:
        /*0098*/ 	.word	0x00000008
.L_75:


//--------------------- .nv.callgraph             --------------------------
	.section	.nv.callgraph,"",@"SHT_CUDA_CALLGRAPH"
	.align	4
	.sectionentsize	8
	.align		4
        /*0000*/ 	.word	0x00000000
	.align		4
        /*0004*/ 	.word	0xffffffff
	.align		4
        /*0008*/ 	.word	0x00000000
	.align		4
        /*000c*/ 	.word	0xfffffffe
	.align		4
        /*0010*/ 	.word	0x00000000
	.align		4
        /*0014*/ 	.word	0xfffffffd
	.align		4
        /*0018*/ 	.word	0x00000000
	.align		4
        /*001c*/ 	.word	0xfffffffc


//--------------------- .text._Z11attention_3iiPKfS0_Pf --------------------------
	.section	.text._Z11attention_3iiPKfS0_Pf,"ax",@progbits
	.align	128
        .global         _Z11attention_3iiPKfS0_Pf
        .type           _Z11attention_3iiPKfS0_Pf,@function
        .size           _Z11attention_3iiPKfS0_Pf,(.L_x_29 - _Z11attention_3iiPKfS0_Pf)
        .other          _Z11attention_3iiPKfS0_Pf,@"STO_CUDA_ENTRY STV_DEFAULT"
_Z11attention_3iiPKfS0_Pf:
.text._Z11attention_3iiPKfS0_Pf:
[----:B------:R-:W-:Y:S01]  /*0000*/  LDC R1, c[0x0][0x37c] ;  /* 0x0000df00ff017b82 */ /* 0x000fe20000000800 */
[----:B------:R-:W0:Y:S07]  /*0010*/  S2R R2, SR_TID.X ;  /* 0x0000000000027919 */ /* 0x000e2e0000002100 */
[----:B------:R-:W0:Y:S08]  /*0020*/  S2UR UR4, SR_CTAID.X ;  /* 0x00000000000479c3 */ /* 0x000e300000002500 */
[----:B------:R-:W0:Y:S08]  /*0030*/  LDC R3, c[0x0][0x360] ;  /* 0x0000d800ff037b82 */ /* 0x000e300000000800 */
[----:B------:R-:W1:Y:S01]  /*0040*/  LDC R0, c[0x0][0x384] ;  /* 0x0000e100ff007b82 */ /* 0x000e620000000800 */
[----:B0-----:R-:W-:-:S05]  /*0050*/  IMAD R3, R3, UR4, R2 ;  /* 0x0000000403037c24 */ /* 0x001fca000f8e0202 */
[----:B-1----:R-:W-:-:S13]  /*0060*/  ISETP.GE.AND P0, PT, R3, R0, PT ;  /* 0x000000000300720c */ /* 0x002fda0003f06270 */
[----:B------:R-:W-:Y:S05]  /*0070*/  @P0 EXIT ;  /* 0x000000000000094d */ /* 0x000fea0003800000 */
[----:B------:R-:W0:Y:S01]  /*0080*/  LDCU UR6, c[0x0][0x380] ;  /* 0x00007000ff0677ac */ /* 0x000e220008000800 */
[----:B------:R-:W-:Y:S01]  /*0090*/  HFMA2 R17, -RZ, RZ, 0, 0 ;  /* 0x00000000ff117431 */ /* 0x000fe200000001ff */
[----:B------:R-:W1:Y:S01]  /*00a0*/  LDCU.64 UR10, c[0x0][0x358] ;  /* 0x00006b00ff0a77ac */ /* 0x000e620008000a00 */
[----:B0-----:R-:W-:-:S09]  /*00b0*/  UISETP.GE.AND UP0, UPT, UR6, 0x1, UPT ;  /* 0x000000010600788c */ /* 0x001fd2000bf06270 */
[----:B-1----:R-:W-:Y:S05]  /*00c0*/  BRA.U !UP0, `(.L_x_0) ;  /* 0x0000000908b47547 */ /* 0x002fea000b800000 */
[----:B------:R-:W-:Y:S01]  /*00d0*/  UISETP.GE.U32.AND UP1, UPT, UR6, 0x10, UPT ;  /* 0x000000100600788c */ /* 0x000fe2000bf26070 */
[----:B------:R-:W-:Y:S01]  /*00e0*/  MOV R17, RZ ;  /* 0x000000ff00117202 */ /* 0x000fe20000000f00 */
[----:B------:R-:W-:Y:S01]  /*00f0*/  ULOP3.LUT UR7, UR6, 0xf, URZ, 0xc0, !UPT ;  /* 0x0000000f06077892 */ /* 0x000fe2000f8ec0ff */
[----:B------:R-:W-:-:S03]  /*0100*/  MOV R2, RZ ;  /* 0x000000ff00027202 */ /* 0x000fc60000000f00 */
[----:B------:R-:W-:-:S03]  /*0110*/  UISETP.NE.AND UP0, UPT, UR7, URZ, UPT ;  /* 0x000000ff0700728c */ /* 0x000fc6000bf05270 */
[----:B------:R-:W-:Y:S08]  /*0120*/  BRA.U !UP1, `(.L_x_1) ;  /* 0x0000000509447547 */ /* 0x000ff0000b800000 */
[----:B------:R-:W0:Y:S01]  /*0130*/  LDCU.64 UR4, c[0x0][0x388] ;  /* 0x00007100ff0477ac */ /* 0x000e220008000a00 */
[----:B------:R-:W-:Y:S02]  /*0140*/  MOV R17, RZ ;  /* 0x000000ff00117202 */ /* 0x000fe40000000f00 */
[----:B------:R-:W-:Y:S01]  /*0150*/  MOV R5, R3 ;  /* 0x0000000300057202 */ /* 0x000fe20000000f00 */
[----:B------:R-:W-:-:S04]  /*0160*/  ULOP3.LUT UR8, UR6, 0x7ffffff0, URZ, 0xc0, !UPT ;  /* 0x7ffffff006087892 */ /* 0x000fc8000f8ec0ff */
[----:B------:R-:W-:Y:S02]  /*0170*/  UIADD3 UR9, UPT, UPT, -UR8, URZ, URZ ;  /* 0x000000ff08097290 */ /* 0x000fe4000fffe1ff */
[----:B------:R-:W-:Y:S01]  /*0180*/  MOV R2, UR8 ;  /* 0x0000000800027c02 */ /* 0x000fe20008000f00 */
[----:B0-----:R-:W-:-:S04]  /*0190*/  UIADD3 UR4, UP1, UPT, UR4, 0x20, URZ ;  /* 0x0000002004047890 */ /* 0x001fc8000ff3e0ff */
[----:B------:R-:W-:Y:S02]  /*01a0*/  UIADD3.X UR5, UPT, UPT, URZ, UR5, URZ, UP1, !UPT ;  /* 0x00000005ff057290 */ /* 0x000fe40008ffe4ff */
[----:B------:R-:W-:-:S04]  /*01b0*/  MOV R10, UR4 ;  /* 0x00000004000a7c02 */ /* 0x000fc80008000f00 */
[----:B------:R-:W-:-:S07]  /*01c0*/  MOV R11, UR5 ;  /* 0x00000005000b7c02 */ /* 0x000fce0008000f00 */
.L_x_2:
[----:B------:R-:W0:Y:S01]  /*01d0*/  LDC.64 R8, c[0x0][0x390] ;  /* 0x0000e400ff087b82 */ /* 0x000e220000000a00 */
[----:B------:R-:W2:Y:S04]  /*01e0*/  LDG.E.CONSTANT R26, desc[UR10][R10.64+-0x20] ;  /* 0xffffe00a0a1a7981 */ /* 0x000ea8000c1e9900 */
[----:B------:R-:W3:Y:S04]  /*01f0*/  LDG.E.CONSTANT R19, desc[UR10][R10.64+-0x1c] ;  /* 0xffffe40a0a137981 */ /* 0x000ee8000c1e9900 */
[----:B------:R-:W4:Y:S04]  /*0200*/  LDG.E.CONSTANT R27, desc[UR10][R10.64+-0x18] ;  /* 0xffffe80a0a1b7981 */ /* 0x000f28000c1e9900 */
[----:B------:R-:W5:Y:S04]  /*0210*/  LDG.E.CONSTANT R4, desc[UR10][R10.64+-0x14] ;  /* 0xffffec0a0a047981 */ /* 0x000f68000c1e9900 */
[----:B------:R-:W5:Y:S01]  /*0220*/  LDG.E.CONSTANT R20, desc[UR10][R10.64+-0x8] ;  /* 0xfffff80a0a147981 */ /* 0x000f62000c1e9900 */
[----:B0-----:R-:W-:-:S05]  /*0230*/  IMAD.WIDE R8, R5, 0x4, R8 ;  /* 0x0000000405087825 */ /* 0x001fca00078e0208 */
[----:B------:R-:W2:Y:S01]  /*0240*/  LDG.E.CONSTANT R16, desc[UR10][R8.64] ;  /* 0x0000000a08107981 */ /* 0x000ea2000c1e9900 */
[----:B------:R-:W-:-:S05]  /*0250*/  IMAD.WIDE R12, R0, 0x4, R8 ;  /* 0x00000004000c7825 */ /* 0x000fca00078e0208 */
[----:B------:R-:W3:Y:S01]  /*0260*/  LDG.E.CONSTANT R18, desc[UR10][R12.64] ;  /* 0x0000000a0c127981 */ /* 0x000ee2000c1e9900 */
[----:B------:R-:W-:-:S03]  /*0270*/  IMAD.WIDE R22, R0, 0x4, R12 ;  /* 0x0000000400167825 */ /* 0x000fc600078e020c */
[----:B------:R-:W5:Y:S01]  /*0280*/  LDG.E.CONSTANT R9, desc[UR10][R10.64+-0x10] ;  /* 0xfffff00a0a097981 */ /* 0x000f62000c1e9900 */
[----:B------:R-:W-:-:S03]  /*0290*/  IMAD.WIDE R14, R0, 0x4, R22 ;  /* 0x00000004000e7825 */ /* 0x000fc600078e0216 */
[----:B------:R-:W4:Y:S04]  /*02a0*/  LDG.E.CONSTANT R24, desc[UR10][R22.64] ;  /* 0x0000000a16187981 */ /* 0x000f28000c1e9900 */
[----:B------:R-:W5:Y:S01]  /*02b0*/  LDG.E.CONSTANT R7, desc[UR10][R14.64] ;  /* 0x0000000a0e077981 */ /* 0x000f62000c1e9900 */
[----:B------:R-:W-:-:S03]  /*02c0*/  IMAD.WIDE R28, R0, 0x4, R14 ;  /* 0x00000004001c7825 */ /* 0x000fc600078e020e */
[----:B------:R-:W5:Y:S04]  /*02d0*/  LDG.E.CONSTANT R8, desc[UR10][R10.64+-0xc] ;  /* 0xfffff40a0a087981 */ /* 0x000f68000c1e9900 */
[----:B------:R0:W5:Y:S02]  /*02e0*/  LDG.E.CONSTANT R6, desc[UR10][R28.64] ;  /* 0x0000000a1c067981 */ /* 0x000164000c1e9900 */
[----:B0-----:R-:W-:-:S05]  /*02f0*/  IMAD.WIDE R28, R0, 0x4, R28 ;  /* 0x00000004001c7825 */ /* 0x001fca00078e021c */
[----:B------:R-:W5:Y:S01]  /*0300*/  LDG.E.CONSTANT R21, desc[UR10][R28.64] ;  /* 0x0000000a1c157981 */ /* 0x000f62000c1e9900 */
[----:B------:R-:W-:-:S05]  /*0310*/  IMAD.WIDE R22, R0, 0x4, R28 ;  /* 0x0000000400167825 */ /* 0x000fca00078e021c */
[----:B------:R0:W5:Y:S01]  /*0320*/  LDG.E.CONSTANT R25, desc[UR10][R22.64] ;  /* 0x0000000a16197981 */ /* 0x000162000c1e9900 */
[----:B------:R-:W-:-:S03]  /*0330*/  IMAD.WIDE R12, R0, 0x4, R22 ;  /* 0x00000004000c7825 */ /* 0x000fc600078e0216 */
[----:B------:R-:W5:Y:S01]  /*0340*/  LDG.E.CONSTANT R29, desc[UR10][R10.64+-0x4] ;  /* 0xfffffc0a0a1d7981 */ /* 0x000f62000c1e9900 */
[----:B------:R-:W-:-:S03]  /*0350*/  IMAD.WIDE R14, R0, 0x4, R12 ;  /* 0x00000004000e7825 */ /* 0x000fc600078e020c */
[----:B------:R-:W5:Y:S04]  /*0360*/  LDG.E.CONSTANT R12, desc[UR10][R12.64] ;  /* 0x0000000a0c0c7981 */ /* 0x000f68000c1e9900 */
[----:B------:R-:W5:Y:S01]  /*0370*/  LDG.E.CONSTANT R13, desc[UR10][R10.64+0x8] ;  /* 0x0000080a0a0d7981 */ /* 0x000f62000c1e9900 */
[----:B--2---:R-:W-:Y:S01]  /*0380*/  FFMA R26, R26, R16, R17 ;  /* 0x000000101a1a7223 */ /* 0x004fe20000000011 */
[C---:B------:R-:W-:Y:S02]  /*0390*/  IMAD.WIDE R16, R0.reuse, 0x4, R14 ;  /* 0x0000000400107825 */ /* 0x040fe400078e020e */
[----:B------:R-:W2:Y:S02]  /*03a0*/  LDG.E.CONSTANT R14, desc[UR10][R14.64] ;  /* 0x0000000a0e0e7981 */ /* 0x000ea4000c1e9900 */
[----:B---3--:R-:W-:Y:S01]  /*03b0*/  FFMA R26, R19, R18, R26 ;  /* 0x00000012131a7223 */ /* 0x008fe2000000001a */
[----:B------:R-:W-:-:S02]  /*03c0*/  IMAD.WIDE R18, R0, 0x4, R16 ;  /* 0x0000000400127825 */ /* 0x000fc400078e0210 */
[----:B------:R-:W3:Y:S02]  /*03d0*/  LDG.E.CONSTANT R16, desc[UR10][R16.64] ;  /* 0x0000000a10107981 */ /* 0x000ee4000c1e9900 */
[----:B0-----:R-:W-:-:S04]  /*03e0*/  IMAD.WIDE R22, R0, 0x4, R18 ;  /* 0x0000000400167825 */ /* 0x001fc800078e0212 */
[----:B----4-:R-:W-:Y:S01]  /*03f0*/  FFMA R27, R27, R24, R26 ;  /* 0x000000181b1b7223 */ /* 0x010fe2000000001a */
[----:B------:R-:W4:Y:S04]  /*0400*/  LDG.E.CONSTANT R18, desc[UR10][R18.64] ;  /* 0x0000000a12127981 */ /* 0x000f28000c1e9900 */
[----:B------:R-:W2:Y:S01]  /*0410*/  LDG.E.CONSTANT R24, desc[UR10][R10.64] ;  /* 0x0000000a0a187981 */ /* 0x000ea2000c1e9900 */
[----:B-----5:R-:W-:Y:S01]  /*0420*/  FFMA R28, R4, R7, R27 ;  /* 0x00000007041c7223 */ /* 0x020fe2000000001b */
[C---:B------:R-:W-:Y:S02]  /*0430*/  IMAD.WIDE R26, R0.reuse, 0x4, R22 ;  /* 0x00000004001a7825 */ /* 0x040fe400078e0216 */
[----:B------:R-:W3:Y:S02]  /*0440*/  LDG.E.CONSTANT R4, desc[UR10][R10.64+0x4] ;  /* 0x0000040a0a047981 */ /* 0x000ee4000c1e9900 */
[----:B------:R-:W-:Y:S01]  /*0450*/  FFMA R9, R9, R6, R28 ;  /* 0x0000000609097223 */ /* 0x000fe2000000001c */
[----:B------:R-:W-:Y:S01]  /*0460*/  IMAD.WIDE R6, R0, 0x4, R26 ;  /* 0x0000000400067825 */ /* 0x000fe200078e021a */
[----:B------:R-:W5:Y:S04]  /*0470*/  LDG.E.CONSTANT R22, desc[UR10][R22.64] ;  /* 0x0000000a16167981 */ /* 0x000f68000c1e9900 */
[----:B------:R-:W5:Y:S04]  /*0480*/  LDG.E.CONSTANT R15, desc[UR10][R10.64+0xc] ;  /* 0x00000c0a0a0f7981 */ /* 0x000f68000c1e9900 */
[----:B------:R-:W5:Y:S04]  /*0490*/  LDG.E.CONSTANT R26, desc[UR10][R26.64] ;  /* 0x0000000a1a1a7981 */ /* 0x000f68000c1e9900 */
[----:B------:R-:W5:Y:S01]  /*04a0*/  LDG.E.CONSTANT R17, desc[UR10][R10.64+0x10] ;  /* 0x0000100a0a117981 */ /* 0x000f62000c1e9900 */
[----:B------:R-:W-:Y:S01]  /*04b0*/  FFMA R21, R8, R21, R9 ;  /* 0x0000001508157223 */ /* 0x000fe20000000009 */
[----:B------:R-:W-:-:S02]  /*04c0*/  IMAD.WIDE R8, R0, 0x4, R6 ;  /* 0x0000000400087825 */ /* 0x000fc400078e0206 */
[----:B------:R0:W5:Y:S04]  /*04d0*/  LDG.E.CONSTANT R6, desc[UR10][R6.64] ;  /* 0x0000000a06067981 */ /* 0x000168000c1e9900 */
[----:B------:R-:W5:Y:S04]  /*04e0*/  LDG.E.CONSTANT R23, desc[UR10][R10.64+0x14] ;  /* 0x0000140a0a177981 */ /* 0x000f68000c1e9900 */
[----:B------:R-:W5:Y:S01]  /*04f0*/  LDG.E.CONSTANT R19, desc[UR10][R8.64] ;  /* 0x0000000a08137981 */ /* 0x000f62000c1e9900 */
[----:B0-----:R-:W-:Y:S01]  /*0500*/  FFMA R7, R20, R25, R21 ;  /* 0x0000001914077223 */ /* 0x001fe20000000015 */
[----:B------:R-:W-:-:S02]  /*0510*/  IMAD.WIDE R20, R0, 0x4, R8 ;  /* 0x0000000400147825 */ /* 0x000fc400078e0208 */
[----:B------:R-:W5:Y:S04]  /*0520*/  LDG.E.CONSTANT R28, desc[UR10][R10.64+0x18] ;  /* 0x0000180a0a1c7981 */ /* 0x000f68000c1e9900 */
[----:B------:R0:W5:Y:S04]  /*0530*/  LDG.E.CONSTANT R25, desc[UR10][R10.64+0x1c] ;  /* 0x00001c0a0a197981 */ /* 0x000168000c1e9900 */
[----:B------:R-:W5:Y:S01]  /*0540*/  LDG.E.CONSTANT R20, desc[UR10][R20.64] ;  /* 0x0000000a14147981 */ /* 0x000f62000c1e9900 */
[----:B------:R-:W-:Y:S01]  /*0550*/  FFMA R29, R29, R12, R7 ;  /* 0x0000000c1d1d7223 */ /* 0x000fe20000000007 */
[----:B------:R-:W-:-:S04]  /*0560*/  UIADD3 UR9, UPT, UPT, UR9, 0x10, URZ ;  /* 0x0000001009097890 */ /* 0x000fc8000fffe0ff */
[----:B------:R-:W-:Y:S01]  /*0570*/  UISETP.NE.AND UP1, UPT, UR9, URZ, UPT ;  /* 0x000000ff0900728c */ /* 0x000fe2000bf25270 */
[----:B0-----:R-:W-:Y:S02]  /*0580*/  IADD3 R10, P0, PT, R10, 0x40, RZ ;  /* 0x000000400a0a7810 */ /* 0x001fe40007f1e0ff */
[----:B------:R-:W-:Y:S02]  /*0590*/  LEA R5, R0, R5, 0x4 ;  /* 0x0000000500057211 */ /* 0x000fe400078e20ff */
[----:B------:R-:W-:Y:S01]  /*05a0*/  IADD3.X R11, PT, PT, RZ, R11, RZ, P0, !PT ;  /* 0x0000000bff0b7210 */ /* 0x000fe200007fe4ff */
[----:B--2---:R-:W-:-:S04]  /*05b0*/  FFMA R29, R24, R14, R29 ;  /* 0x0000000e181d7223 */ /* 0x004fc8000000001d */
[----:B---3--:R-:W-:-:S04]  /*05c0*/  FFMA R4, R4, R16, R29 ;  /* 0x0000001004047223 */ /* 0x008fc8000000001d */
[----:B----4-:R-:W-:-:S04]  /*05d0*/  FFMA R4, R13, R18, R4 ;  /* 0x000000120d047223 */ /* 0x010fc80000000004 */
[----:B-----5:R-:W-:-:S04]  /*05e0*/  FFMA R4, R15, R22, R4 ;  /* 0x000000160f047223 */ /* 0x020fc80000000004 */
[----:B------:R-:W-:-:S04]  /*05f0*/  FFMA R4, R17, R26, R4 ;  /* 0x0000001a11047223 */ /* 0x000fc80000000004 */
[----:B------:R-:W-:-:S04]  /*0600*/  FFMA R23, R23, R6, R4 ;  /* 0x0000000617177223 */ /* 0x000fc80000000004 */
[----:B------:R-:W-:-:S04]  /*0610*/  FFMA R28, R28, R19, R23 ;  /* 0x000000131c1c7223 */ /* 0x000fc80000000017 */
[----:B------:R-:W-:Y:S01]  /*0620*/  FFMA R17, R25, R20, R28 ;  /* 0x0000001419117223 */ /* 0x000fe2000000001c */
[----:B------:R-:W-:Y:S06]  /*0630*/  BRA.U UP1, `(.L_x_2) ;  /* 0xfffffff901e47547 */ /* 0x000fec000b83ffff */
.L_x_1:
[----:B------:R-:W-:Y:S05]  /*0640*/  BRA.U !UP0, `(.L_x_0) ;  /* 0x0000000508547547 */ /* 0x000fea000b800000 */
[----:B------:R-:W-:Y:S02]  /*0650*/  UISETP.GE.U32.AND UP0, UPT, UR7, 0x8, UPT ;  /* 0x000000080700788c */ /* 0x000fe4000bf06070 */
[----:B------:R-:W-:-:S04]  /*0660*/  ULOP3.LUT UR5, UR6, 0x7, URZ, 0xc0, !UPT ;  /* 0x0000000706057892 */ /* 0x000fc8000f8ec0ff */
[----:B------:R-:W-:-:S03]  /*0670*/  UISETP.NE.AND UP1, UPT, UR5, URZ, UPT ;  /* 0x000000ff0500728c */ /* 0x000fc6000bf25270 */
[----:B------:R-:W-:Y:S08]  /*0680*/  BRA.U !UP0, `(.L_x_3) ;  /* 0x0000000108947547 */ /* 0x000ff0000b800000 */
[----:B------:R-:W0:Y:S01]  /*0690*/  LDC.64 R12, c[0x0][0x390] ;  /* 0x0000e400ff0c7b82 */ /* 0x000e220000000a00 */
[----:B------:R-:W-:-:S07]  /*06a0*/  IMAD R7, R2, R0, R3 ;  /* 0x0000000002077224 */ /* 0x000fce00078e0203 */
[----:B------:R-:W1:Y:S01]  /*06b0*/  LDC.64 R4, c[0x0][0x388] ;  /* 0x0000e200ff047b82 */ /* 0x000e620000000a00 */
[----:B0-----:R-:W-:-:S05]  /*06c0*/  IMAD.WIDE R12, R7, 0x4, R12 ;  /* 0x00000004070c7825 */ /* 0x001fca00078e020c */
[----:B------:R0:W2:Y:S01]  /*06d0*/  LDG.E.CONSTANT R16, desc[UR10][R12.64] ;  /* 0x0000000a0c107981 */ /* 0x0000a2000c1e9900 */
[----:B------:R-:W-:-:S04]  /*06e0*/  IMAD.WIDE R14, R0, 0x4, R12 ;  /* 0x00000004000e7825 */ /* 0x000fc800078e020c */
[----:B-1----:R-:W-:Y:S01]  /*06f0*/  IMAD.WIDE.U32 R4, R2, 0x4, R4 ;  /* 0x0000000402047825 */ /* 0x002fe200078e0004 */
[----:B------:R1:W3:Y:S03]  /*0700*/  LDG.E.CONSTANT R20, desc[UR10][R14.64] ;  /* 0x0000000a0e147981 */ /* 0x0002e6000c1e9900 */
[C---:B------:R-:W-:Y:S01]  /*0710*/  IMAD.WIDE R22, R0.reuse, 0x4, R14 ;  /* 0x0000000400167825 */ /* 0x040fe200078e020e */
[----:B------:R-:W2:Y:S04]  /*0720*/  LDG.E.CONSTANT R18, desc[UR10][R4.64] ;  /* 0x0000000a04127981 */ /* 0x000ea8000c1e9900 */
[----:B------:R-:W3:Y:S01]  /*0730*/  LDG.E.CONSTANT R19, desc[UR10][R4.64+0x4] ;  /* 0x0000040a04137981 */ /* 0x000ee2000c1e9900 */
[----:B------:R-:W-:-:S03]  /*0740*/  IMAD.WIDE R8, R0, 0x4, R22 ;  /* 0x0000000400087825 */ /* 0x000fc600078e0216 */
[----:B------:R-:W4:Y:S01]  /*0750*/  LDG.E.CONSTANT R22, desc[UR10][R22.64] ;  /* 0x0000000a16167981 */ /* 0x000f22000c1e9900 */
[----:B------:R-:W-:-:S03]  /*0760*/  IMAD.WIDE R10, R0, 0x4, R8 ;  /* 0x00000004000a7825 */ /* 0x000fc600078e0208 */
[----:B------:R-:W4:Y:S04]  /*0770*/  LDG.E.CONSTANT R21, desc[UR10][R4.64+0x8] ;  /* 0x0000080a04157981 */ /* 0x000f28000c1e9900 */
[----:B------:R-:W5:Y:S01]  /*0780*/  LDG.E.CONSTANT R9, desc[UR10][R8.64] ;  /* 0x0000000a08097981 */ /* 0x000f62000c1e9900 */
[----:B------:R-:W-:-:S03]  /*0790*/  IMAD.WIDE R6, R0, 0x4, R10 ;  /* 0x0000000400067825 */ /* 0x000fc600078e020a */
[----:B------:R-:W5:Y:S01]  /*07a0*/  LDG.E.CONSTANT R24, desc[UR10][R4.64+0xc] ;  /* 0x00000c0a04187981 */ /* 0x000f62000c1e9900 */
[----:B0-----:R-:W-:-:S03]  /*07b0*/  IMAD.WIDE R12, R0, 0x4, R6 ;  /* 0x00000004000c7825 */ /* 0x001fc600078e0206 */
[----:B------:R-:W5:Y:S04]  /*07c0*/  LDG.E.CONSTANT R10, desc[UR10][R10.64] ;  /* 0x0000000a0a0a7981 */ /* 0x000f68000c1e9900 */
[----:B------:R-:W5:Y:S01]  /*07d0*/  LDG.E.CONSTANT R25, desc[UR10][R4.64+0x10] ;  /* 0x0000100a04197981 */ /* 0x000f62000c1e9900 */
[----:B-1----:R-:W-:-:S03]  /*07e0*/  IMAD.WIDE R14, R0, 0x4, R12 ;  /* 0x00000004000e7825 */ /* 0x002fc600078e020c */
[----:B------:R-:W5:Y:S04]  /*07f0*/  LDG.E.CONSTANT R7, desc[UR10][R6.64] ;  /* 0x0000000a06077981 */ /* 0x000f68000c1e9900 */
[----:B------:R-:W5:Y:S04]  /*0800*/  LDG.E.CONSTANT R26, desc[UR10][R4.64+0x14] ;  /* 0x0000140a041a7981 */ /* 0x000f68000c1e9900 */
[----:B------:R-:W5:Y:S04]  /*0810*/  LDG.E.CONSTANT R12, desc[UR10][R12.64] ;  /* 0x0000000a0c0c7981 */ /* 0x000f68000c1e9900 */
[----:B------:R-:W5:Y:S04]  /*0820*/  LDG.E.CONSTANT R23, desc[UR10][R4.64+0x18] ;  /* 0x0000180a04177981 */ /* 0x000f68000c1e9900 */
[----:B------:R-:W5:Y:S04]  /*0830*/  LDG.E.CONSTANT R14, desc[UR10][R14.64] ;  /* 0x0000000a0e0e7981 */ /* 0x000f68000c1e9900 */
[----:B------:R-:W5:Y:S01]  /*0840*/  LDG.E.CONSTANT R8, desc[UR10][R4.64+0x1c] ;  /* 0x00001c0a04087981 */ /* 0x000f62000c1e9900 */
[----:B------:R-:W-:Y:S01]  /*0850*/  IADD3 R2, PT, PT, R2, 0x8, RZ ;  /* 0x0000000802027810 */ /* 0x000fe20007ffe0ff */
[----:B--2---:R-:W-:-:S04]  /*0860*/  FFMA R16, R18, R16, R17 ;  /* 0x0000001012107223 */ /* 0x004fc80000000011 */
[----:B---3--:R-:W-:-:S04]  /*0870*/  FFMA R16, R19, R20, R16 ;  /* 0x0000001413107223 */ /* 0x008fc80000000010 */
[----:B----4-:R-:W-:-:S04]  /*0880*/  FFMA R21, R21, R22, R16 ;  /* 0x0000001615157223 */ /* 0x010fc80000000010 */
[----:B-----5:R-:W-:-:S04]  /*0890*/  FFMA R24, R24, R9, R21 ;  /* 0x0000000918187223 */ /* 0x020fc80000000015 */
[----:B------:R-:W-:-:S04]  /*08a0*/  FFMA R25, R25, R10, R24 ;  /* 0x0000000a19197223 */ /* 0x000fc80000000018 */
[----:B------:R-:W-:-:S04]  /*08b0*/  FFMA R26, R26, R7, R25 ;  /* 0x000000071a1a7223 */ /* 0x000fc80000000019 */
[----:B------:R-:W-:-:S04]  /*08c0*/  FFMA R23, R23, R12, R26 ;  /* 0x0000000c17177223 */ /* 0x000fc8000000001a */
[----:B------:R-:W-:-:S07]  /*08d0*/  FFMA R17, R8, R14, R23 ;  /* 0x0000000e08117223 */ /* 0x000fce0000000017 */
.L_x_3:
        /* <DEDUP_REMOVED lines=8> */
[----:B0-----:R-:W-:-:S04]  /*0960*/  IMAD.WIDE R6, R9, 0x4, R6 ;  /* 0x0000000409067825 */ /* 0x001fc800078e0206 */
[----:B------:R-:W-:Y:S02]  /*0970*/  IMAD.WIDE R8, R0, 0x4, R6 ;  /* 0x0000000400087825 */ /* 0x000fe400078e0206 */
[----:B------:R-:W2:Y:S02]  /*0980*/  LDG.E.CONSTANT R6, desc[UR10][R6.64] ;  /* 0x0000000a06067981 */ /* 0x000ea4000c1e9900 */
[----:B-1----:R-:W-:-:S04]  /*0990*/  IMAD.WIDE.U32 R4, R2, 0x4, R4 ;  /* 0x0000000402047825 */ /* 0x002fc800078e0004 */
[C---:B------:R-:W-:Y:S01]  /*09a0*/  IMAD.WIDE R10, R0.reuse, 0x4, R8 ;  /* 0x00000004000a7825 */ /* 0x040fe200078e0208 */
[----:B------:R-:W2:Y:S04]  /*09b0*/  LDG.E.CONSTANT R14, desc[UR10][R4.64] ;  /* 0x0000000a040e7981 */ /* 0x000ea8000c1e9900 */
[----:B------:R-:W3:Y:S01]  /*09c0*/  LDG.E.CONSTANT R8, desc[UR10][R8.64] ;  /* 0x0000000a08087981 */ /* 0x000ee2000c1e9900 */
[----:B------:R-:W-:-:S03]  /*09d0*/  IMAD.WIDE R12, R0, 0x4, R10 ;  /* 0x00000004000c7825 */ /* 0x000fc600078e020a */
[----:B------:R-:W3:Y:S04]  /*09e0*/  LDG.E.CONSTANT R15, desc[UR10][R4.64+0x4] ;  /* 0x0000040a040f7981 */ /* 0x000ee8000c1e9900 */
[----:B------:R-:W4:Y:S04]  /*09f0*/  LDG.E.CONSTANT R10, desc[UR10][R10.64] ;  /* 0x0000000a0a0a7981 */ /* 0x000f28000c1e9900 */
[----:B------:R-:W4:Y:S04]  /*0a00*/  LDG.E.CONSTANT R19, desc[UR10][R4.64+0x8] ;  /* 0x0000080a04137981 */ /* 0x000f28000c1e9900 */
[----:B------:R-:W5:Y:S04]  /*0a10*/  LDG.E.CONSTANT R12, desc[UR10][R12.64] ;  /* 0x0000000a0c0c7981 */ /* 0x000f68000c1e9900 */
[----:B------:R-:W5:Y:S01]  /*0a20*/  LDG.E.CONSTANT R21, desc[UR10][R4.64+0xc] ;  /* 0x00000c0a04157981 */ /* 0x000f62000c1e9900 */
[----:B------:R-:W-:Y:S01]  /*0a30*/  IADD3 R2, PT, PT, R2, 0x4, RZ ;  /* 0x0000000402027810 */ /* 0x000fe20007ffe0ff */
[----:B--2---:R-:W-:-:S04]  /*0a40*/  FFMA R14, R14, R6, R17 ;  /* 0x000000060e0e7223 */ /* 0x004fc80000000011 */
[----:B---3--:R-:W-:-:S04]  /*0a50*/  FFMA R14, R15, R8, R14 ;  /* 0x000000080f0e7223 */ /* 0x008fc8000000000e */
[----:B----4-:R-:W-:-:S04]  /*0a60*/  FFMA R14, R19, R10, R14 ;  /* 0x0000000a130e7223 */ /* 0x010fc8000000000e */
[----:B-----5:R-:W-:-:S07]  /*0a70*/  FFMA R17, R21, R12, R14 ;  /* 0x0000000c15117223 */ /* 0x020fce000000000e */
.L_x_4:
[----:B------:R-:W-:Y:S05]  /*0a80*/  BRA.U !UP1, `(.L_x_0) ;  /* 0x0000000109447547 */ /* 0x000fea000b800000 */
[----:B------:R-:W0:Y:S01]  /*0a90*/  LDC.64 R4, c[0x0][0x388] ;  /* 0x0000e200ff047b82 */ /* 0x000e220000000a00 */
[----:B------:R-:W-:Y:S01]  /*0aa0*/  IMAD R11, R2, R0, R3 ;  /* 0x00000000020b7224 */ /* 0x000fe200078e0203 */
[----:B------:R-:W-:-:S06]  /*0ab0*/  UIADD3 UR4, UPT, UPT, -UR4, URZ, URZ ;  /* 0x000000ff04047290 */ /* 0x000fcc000fffe1ff */
[----:B------:R-:W1:Y:S01]  /*0ac0*/  LDC.64 R8, c[0x0][0x390] ;  /* 0x0000e400ff087b82 */ /* 0x000e620000000a00 */
[----:B0-----:R-:W-:-:S03]  /*0ad0*/  IMAD.WIDE.U32 R4, R2, 0x4, R4 ;  /* 0x0000000402047825 */ /* 0x001fc600078e0004 */
[----:B------:R-:W-:Y:S02]  /*0ae0*/  MOV R6, R4 ;  /* 0x0000000400067202 */ /* 0x000fe40000000f00 */
[----:B------:R-:W-:-:S07]  /*0af0*/  MOV R7, R5 ;  /* 0x0000000500077202 */ /* 0x000fce0000000f00 */
.L_x_5:
[C---:B-1----:R-:W-:Y:S01]  /*0b00*/  IMAD.WIDE R4, R11.reuse, 0x4, R8 ;  /* 0x000000040b047825 */ /* 0x042fe200078e0208 */
[----:B------:R0:W2:Y:S05]  /*0b10*/  LDG.E.CONSTANT R2, desc[UR10][R6.64] ;  /* 0x0000000a06027981 */ /* 0x0000aa000c1e9900 */
[----:B------:R-:W2:Y:S01]  /*0b20*/  LDG.E.CONSTANT R4, desc[UR10][R4.64] ;  /* 0x0000000a04047981 */ /* 0x000ea2000c1e9900 */
[----:B------:R-:W-:Y:S01]  /*0b30*/  UIADD3 UR4, UPT, UPT, UR4, 0x1, URZ ;  /* 0x0000000104047890 */ /* 0x000fe2000fffe0ff */
[----:B------:R-:W-:-:S03]  /*0b40*/  IADD3 R11, PT, PT, R11, R0, RZ ;  /* 0x000000000b0b7210 */ /* 0x000fc60007ffe0ff */
[----:B------:R-:W-:Y:S01]  /*0b50*/  UISETP.NE.AND UP0, UPT, UR4, URZ, UPT ;  /* 0x000000ff0400728c */ /* 0x000fe2000bf05270 */
[----:B0-----:R-:W-:-:S04]  /*0b60*/  IADD3 R6, P0, PT, R6, 0x4, RZ ;  /* 0x0000000406067810 */ /* 0x001fc80007f1e0ff */
[----:B------:R-:W-:Y:S01]  /*0b70*/  IADD3.X R7, PT, PT, RZ, R7, RZ, P0, !PT ;  /* 0x00000007ff077210 */ /* 0x000fe200007fe4ff */
[----:B--2---:R-:W-:-:S03]  /*0b80*/  FFMA R17, R2, R4, R17 ;  /* 0x0000000402117223 */ /* 0x004fc60000000011 */
[----:B------:R-:W-:Y:S05]  /*0b90*/  BRA.U UP0, `(.L_x_5) ;  /* 0xfffffffd00d87547 */ /* 0x000fea000b83ffff */
.L_x_0:
[----:B------:R-:W0:Y:S02]  /*0ba0*/  LDC.64 R4, c[0x0][0x398] ;  /* 0x0000e600ff047b82 */ /* 0x000e240000000a00 */
[----:B0-----:R-:W-:-:S05]  /*0bb0*/  IMAD.WIDE R2, R3, 0x4, R4 ;  /* 0x0000000403027825 */ /* 0x001fca00078e0204 */
[----:B------:R-:W-:Y:S01]  /*0bc0*/  STG.E desc[UR10][R2.64], R17 ;  /* 0x0000001102007986 */ /* 0x000fe2000c10190a */
[----:B------:R-:W-:Y:S05]  /*0bd0*/  EXIT ;  /* 0x000000000000794d */ /* 0x000fea0003800000 */
.L_x_6:
[----:B------:R-:W-:-:S00]  /*0be0*/  BRA `(.L_x_6) ;  /* 0xfffffffc00fc7947 */ /* 0x000fc0000383ffff */
[----:B------:R-:W-:-:S00]  /*0bf0*/  NOP ;  /* 0x0000000000007918 */ /* 0x000fc00000000000 */
        /* <DEDUP_REMOVED lines=8> */
.L_x_29:


//--------------------- .text._Z11attention_2iPKfS0_Pf --------------------------
	.section	.text._Z11attention_2iPKfS0_Pf,"ax",@progbits
	.align	128
        .global         _Z11attention_2iPKfS0_Pf
        .type           _Z11attention_2iPKfS0_Pf,@function
        .size           _Z11attention_2iPKfS0_Pf,(.L_x_28 - _Z11attention_2iPKfS0_Pf)
        .other          _Z11attention_2iPKfS0_Pf,@"STO_CUDA_ENTRY STV_DEFAULT"
_Z11attention_2iPKfS0_Pf:
.text._Z11attention_2iPKfS0_Pf:
[----:B------:R-:W-:Y:S01]  /*0000*/  LDC R1, c[0x0][0x37c] ;  /* 0x0000df00ff017b82 */ /* 0x000fe20000000800 */
[----:B------:R-:W0:Y:S07]  /*0010*/  S2R R3, SR_TID.X ;  /* 0x0000000000037919 */ /* 0x000e2e0000002100 */
[----:B------:R-:W0:Y:S01]  /*0020*/  S2UR UR4, SR_CTAID.X ;  /* 0x00000000000479c3 */ /* 0x000e220000002500 */
[----:B------:R-:W1:Y:S07]  /*0030*/  LDCU UR5, c[0x0][0x380] ;  /* 0x00007000ff0577ac */ /* 0x000e6e0008000800 */
[----:B------:R-:W0:Y:S02]  /*0040*/  LDC R2, c[0x0][0x360] ;  /* 0x0000d800ff027b82 */ /* 0x000e240000000800 */
[----:B0-----:R-:W-:-:S05]  /*0050*/  IMAD R2, R2, UR4, R3 ;  /* 0x0000000402027c24 */ /* 0x001fca000f8e0203 */
[----:B-1----:R-:W-:-:S13]  /*0060*/  ISETP.GE.AND P0, PT, R2, UR5, PT ;  /* 0x0000000502007c0c */ /* 0x002fda000bf06270 */
[----:B------:R-:W-:Y:S05]  /*0070*/  @P0 EXIT ;  /* 0x000000000000094d */ /* 0x000fea0003800000 */
[----:B------:R-:W0:Y:S01]  /*0080*/  LDC.64 R4, c[0x0][0x390] ;  /* 0x0000e400ff047b82 */ /* 0x000e220000000a00 */
[----:B------:R-:W1:Y:S07]  /*0090*/  LDCU.64 UR4, c[0x0][0x358] ;  /* 0x00006b00ff0477ac */ /* 0x000e6e0008000a00 */
[----:B------:R-:W2:Y:S01]  /*00a0*/  LDC.64 R6, c[0x0][0x388] ;  /* 0x0000e200ff067b82 */ /* 0x000ea20000000a00 */
[----:B0-----:R-:W-:-:S06]  /*00b0*/  IMAD.WIDE R4, R2, 0x4, R4 ;  /* 0x0000000402047825 */ /* 0x001fcc00078e0204 */
[----:B-1----:R-:W3:Y:S04]  /*00c0*/  LDG.E.CONSTANT R4, desc[UR4][R4.64] ;  /* 0x0000000404047981 */ /* 0x002ee8000c1e9900 */
[----:B--2---:R-:W2:Y:S01]  /*00d0*/  LDG.E.CONSTANT R7, desc[UR4][R6.64] ;  /* 0x0000000406077981 */ /* 0x004ea2000c1e9900 */
[----:B------:R-:W-:Y:S01]  /*00e0*/  IMAD.MOV.U32 R3, RZ, RZ, 0x3bbb989d ;  /* 0x3bbb989dff037424 */ /* 0x000fe200078e00ff */
[----:B------:R-:W-:Y:S01]  /*00f0*/  BSSY.RECONVERGENT B0, `(.L_x_7) ;  /* 0x0000015000007945 */ /* 0x000fe20003800200 */
[----:B------:R-:W-:Y:S02]  /*0100*/  IMAD.MOV.U32 R9, RZ, RZ, 0x437c0000 ;  /* 0x437c0000ff097424 */ /* 0x000fe400078e00ff */
[----:B---3--:R-:W-:-:S04]  /*0110*/  FFMA.SAT R0, R4, R3, 0.5 ;  /* 0x3f00000004007423 */ /* 0x008fc80000002003 */
[----:B------:R-:W-:Y:S01]  /*0120*/  FFMA.RM R0, R0, R9, 12582913 ;  /* 0x4b40000100007423 */ /* 0x000fe20000004009 */
[----:B--2---:R-:W0:Y:S03]  /*0130*/  MUFU.RCP R8, R7 ;  /* 0x0000000700087308 */ /* 0x004e260000001000 */
[C---:B------:R-:W-:Y:S01]  /*0140*/  FADD R3, R0.reuse, -12583039 ;  /* 0xcb40007f00037421 */ /* 0x040fe20000000000 */
[----:B------:R-:W-:-:S03]  /*0150*/  IMAD.SHL.U32 R0, R0, 0x800000, RZ ;  /* 0x0080000000007824 */ /* 0x000fc600078e00ff */
[----:B------:R-:W-:-:S04]  /*0160*/  FFMA R3, R4, 1.4426950216293334961, -R3 ;  /* 0x3fb8aa3b04037823 */ /* 0x000fc80000000803 */
[----:B------:R-:W-:-:S06]  /*0170*/  FFMA R3, R4, 1.925963033500011079e-08, R3 ;  /* 0x32a5706004037823 */ /* 0x000fcc0000000003 */
[----:B------:R-:W1:Y:S01]  /*0180*/  MUFU.EX2 R3, R3 ;  /* 0x0000000300037308 */ /* 0x000e620000000800 */
[----:B0-----:R-:W-:-:S04]  /*0190*/  FFMA R5, -R7, R8, 1 ;  /* 0x3f80000007057423 */ /* 0x001fc80000000108 */
[----:B------:R-:W-:Y:S01]  /*01a0*/  FFMA R5, R8, R5, R8 ;  /* 0x0000000508057223 */ /* 0x000fe20000000008 */
[----:B-1----:R-:W-:-:S04]  /*01b0*/  FMUL R0, R0, R3 ;  /* 0x0000000300007220 */ /* 0x002fc80000400000 */
[----:B------:R-:W0:Y:S01]  /*01c0*/  FCHK P0, R0, R7 ;  /* 0x0000000700007302 */ /* 0x000e220000000000 */
[----:B------:R-:W-:-:S04]  /*01d0*/  FFMA R4, R0, R5, RZ ;  /* 0x0000000500047223 */ /* 0x000fc800000000ff */
[----:B------:R-:W-:-:S04]  /*01e0*/  FFMA R6, -R7, R4, R0 ;  /* 0x0000000407067223 */ /* 0x000fc80000000100 */
[----:B------:R-:W-:Y:S01]  /*01f0*/  FFMA R9, R5, R6, R4 ;  /* 0x0000000605097223 */ /* 0x000fe20000000004 */
[----:B0-----:R-:W-:Y:S06]  /*0200*/  @!P0 BRA `(.L_x_8) ;  /* 0x00000000000c8947 */ /* 0x001fec0003800000 */
[----:B------:R-:W-:-:S07]  /*0210*/  MOV R4, 0x230 ;  /* 0x0000023000047802 */ /* 0x000fce0000000f00 */
[----:B------:R-:W-:Y:S05]  /*0220*/  CALL.REL.NOINC `($__internal_0_$__cuda_sm3x_div_rn_noftz_f32_slowpath) ;  /* 0x0000000000187944 */ /* 0x000fea0003c00000 */
[----:B------:R-:W-:-:S07]  /*0230*/  IMAD.MOV.U32 R9, RZ, RZ, R0 ;  /* 0x000000ffff097224 */ /* 0x000fce00078e0000 */
.L_x_8:
[----:B------:R-:W-:Y:S05]  /*0240*/  BSYNC.RECONVERGENT B0 ;  /* 0x0000000000007941 */ /* 0x000fea0003800200 */
.L_x_7:
[----:B------:R-:W0:Y:S02]  /*0250*/  LDC.64 R4, c[0x0][0x398] ;  /* 0x0000e600ff047b82 */ /* 0x000e240000000a00 */
[----:B0-----:R-:W-:-:S05]  /*0260*/  IMAD.WIDE R2, R2, 0x4, R4 ;  /* 0x0000000402027825 */ /* 0x001fca00078e0204 */
[----:B------:R-:W-:Y:S01]  /*0270*/  STG.E desc[UR4][R2.64], R9 ;  /* 0x0000000902007986 */ /* 0x000fe2000c101904 */
[----:B------:R-:W-:Y:S05]  /*0280*/  EXIT ;  /* 0x000000000000794d */ /* 0x000fea0003800000 */
        .weak           $__internal_0_$__cuda_sm3x_div_rn_noftz_f32_slowpath
        .type           $__internal_0_$__cuda_sm3x_div_rn_noftz_f32_slowpath,@function
        .size           $__internal_0_$__cuda_sm3x_div_rn_noftz_f32_slowpath,(.L_x_28 - $__internal_0_$__cuda_sm3x_div_rn_noftz_f32_slowpath)
$__internal_0_$__cuda_sm3x_div_rn_noftz_f32_slowpath:
[----:B------:R-:W-:Y:S01]  /*0290*/  SHF.R.U32.HI R5, RZ, 0x17, R7 ;  /* 0x00000017ff057819 */ /* 0x000fe20000011607 */
[----:B------:R-:W-:Y:S01]  /*02a0*/  BSSY.RECONVERGENT B1, `(.L_x_9) ;  /* 0x0000064000017945 */ /* 0x000fe20003800200 */
[--C-:B------:R-:W-:Y:S01]  /*02b0*/  SHF.R.U32.HI R3, RZ, 0x17, R0.reuse ;  /* 0x00000017ff037819 */ /* 0x100fe20000011600 */
[----:B------:R-:W-:Y:S01]  /*02c0*/  IMAD.MOV.U32 R8, RZ, RZ, R0 ;  /* 0x000000ffff087224 */ /* 0x000fe200078e0000 */
[----:B------:R-:W-:Y:S02]  /*02d0*/  LOP3.LUT R6, R5, 0xff, RZ, 0xc0, !PT ;  /* 0x000000ff05067812 */ /* 0x000fe400078ec0ff */
[----:B------:R-:W-:-:S03]  /*02e0*/  LOP3.LUT R5, R3, 0xff, RZ, 0xc0, !PT ;  /* 0x000000ff03057812 */ /* 0x000fc600078ec0ff */
[----:B------:R-:W-:Y:S02]  /*02f0*/  VIADD R11, R6, 0xffffffff ;  /* 0xffffffff060b7836 */ /* 0x000fe40000000000 */
[----:B------:R-:W-:-:S03]  /*0300*/  VIADD R10, R5, 0xffffffff ;  /* 0xffffffff050a7836 */ /* 0x000fc60000000000 */
[----:B------:R-:W-:-:S04]  /*0310*/  ISETP.GT.U32.AND P0, PT, R11, 0xfd, PT ;  /* 0x000000fd0b00780c */ /* 0x000fc80003f04070 */
[----:B------:R-:W-:-:S13]  /*0320*/  ISETP.GT.U32.OR P0, PT, R10, 0xfd, P0 ;  /* 0x000000fd0a00780c */ /* 0x000fda0000704470 */
[----:B------:R-:W-:Y:S01]  /*0330*/  @!P0 IMAD.MOV.U32 R9, RZ, RZ, RZ ;  /* 0x000000ffff098224 */ /* 0x000fe200078e00ff */
[----:B------:R-:W-:Y:S06]  /*0340*/  @!P0 BRA `(.L_x_10) ;  /* 0x0000000000608947 */ /* 0x000fec0003800000 */
[----:B------:R-:W-:Y:S01]  /*0350*/  FSETP.GTU.FTZ.AND P0, PT, |R0|, +INF , PT ;  /* 0x7f8000000000780b */ /* 0x000fe20003f1c200 */
[----:B------:R-:W-:Y:S01]  /*0360*/  IMAD.MOV.U32 R3, RZ, RZ, R7 ;  /* 0x000000ffff037224 */ /* 0x000fe200078e0007 */
[----:B------:R-:W-:-:S04]  /*0370*/  FSETP.GTU.FTZ.AND P1, PT, |R7|, +INF , PT ;  /* 0x7f8000000700780b */ /* 0x000fc80003f3c200 */
[----:B------:R-:W-:-:S13]  /*0380*/  PLOP3.LUT P0, PT, P0, P1, PT, 0xf8, 0x8f ;  /* 0x00000000008f781c */ /* 0x000fda0000703f70 */
[----:B------:R-:W-:Y:S05]  /*0390*/  @P0 BRA `(.L_x_11) ;  /* 0x00000004004c0947 */ /* 0x000fea0003800000 */
[----:B------:R-:W-:-:S13]  /*03a0*/  LOP3.LUT P0, RZ, R7, 0x7fffffff, R8, 0xc8, !PT ;  /* 0x7fffffff07ff7812 */ /* 0x000fda000780c808 */
[----:B------:R-:W-:Y:S05]  /*03b0*/  @!P0 BRA `(.L_x_12) ;  /* 0x00000004003c8947 */ /* 0x000fea0003800000 */
[C---:B------:R-:W-:Y:S02]  /*03c0*/  FSETP.NEU.FTZ.AND P2, PT, |R0|.reuse, +INF , PT ;  /* 0x7f8000000000780b */ /* 0x040fe40003f5d200 */
[----:B------:R-:W-:Y:S02]  /*03d0*/  FSETP.NEU.FTZ.AND P1, PT, |R3|, +INF , PT ;  /* 0x7f8000000300780b */ /* 0x000fe40003f3d200 */
[----:B------:R-:W-:-:S11]  /*03e0*/  FSETP.NEU.FTZ.AND P0, PT, |R0|, +INF , PT ;  /* 0x7f8000000000780b */ /* 0x000fd60003f1d200 */
[----:B------:R-:W-:Y:S05]  /*03f0*/  @!P1 BRA !P2, `(.L_x_12) ;  /* 0x00000004002c9947 */ /* 0x000fea0005000000 */
[----:B------:R-:W-:-:S04]  /*0400*/  LOP3.LUT P2, RZ, R8, 0x7fffffff, RZ, 0xc0, !PT ;  /* 0x7fffffff08ff7812 */ /* 0x000fc8000784c0ff */
[----:B------:R-:W-:-:S13]  /*0410*/  PLOP3.LUT P1, PT, P1, P2, PT, 0x2f, 0xf2 ;  /* 0x0000000000f2781c */ /* 0x000fda0000f24577 */
[----:B------:R-:W-:Y:S05]  /*0420*/  @P1 BRA `(.L_x_13) ;  /* 0x0000000400181947 */ /* 0x000fea0003800000 */
[----:B------:R-:W-:-:S04]  /*0430*/  LOP3.LUT P1, RZ, R7, 0x7fffffff, RZ, 0xc0, !PT ;  /* 0x7fffffff07ff7812 */ /* 0x000fc8000782c0ff */
[----:B------:R-:W-:-:S13]  /*0440*/  PLOP3.LUT P0, PT, P0, P1, PT, 0x2f, 0xf2 ;  /* 0x0000000000f2781c */ /* 0x000fda0000702577 */
[----:B------:R-:W-:Y:S05]  /*0450*/  @P0 BRA `(.L_x_14) ;  /* 0x0000000400000947 */ /* 0x000fea0003800000 */
[----:B------:R-:W-:Y:S02]  /*0460*/  ISETP.GE.AND P0, PT, R10, RZ, PT ;  /* 0x000000ff0a00720c */ /* 0x000fe40003f06270 */
[----:B------:R-:W-:-:S11]  /*0470*/  ISETP.GE.AND P1, PT, R11, RZ, PT ;  /* 0x000000ff0b00720c */ /* 0x000fd60003f26270 */
[----:B------:R-:W-:Y:S02]  /*0480*/  @P0 IMAD.MOV.U32 R9, RZ, RZ, RZ ;  /* 0x000000ffff090224 */ /* 0x000fe400078e00ff */
[----:B------:R-:W-:Y:S01]  /*0490*/  @!P0 FFMA R8, R0, 1.84467440737095516160e+19, RZ ;  /* 0x5f80000000088823 */ /* 0x000fe200000000ff */
[----:B------:R-:W-:Y:S02]  /*04a0*/  @!P0 IMAD.MOV.U32 R9, RZ, RZ, -0x40 ;  /* 0xffffffc0ff098424 */ /* 0x000fe400078e00ff */
[----:B------:R-:W-:-:S03]  /*04b0*/  @!P1 FFMA R7, R3, 1.84467440737095516160e+19, RZ ;  /* 0x5f80000003079823 */ /* 0x000fc600000000ff */
[----:B------:R-:W-:-:S07]  /*04c0*/  @!P1 IADD3 R9, PT, PT, R9, 0x40, RZ ;  /* 0x0000004009099810 */ /* 0x000fce0007ffe0ff */
.L_x_10:
[----:B------:R-:W-:Y:S01]  /*04d0*/  LEA R0, R6, 0xc0800000, 0x17 ;  /* 0xc080000006007811 */ /* 0x000fe200078eb8ff */
[----:B------:R-:W-:Y:S01]  /*04e0*/  VIADD R5, R5, 0xffffff81 ;  /* 0xffffff8105057836 */ /* 0x000fe20000000000 */
[----:B------:R-:W-:Y:S03]  /*04f0*/  BSSY.RECONVERGENT B2, `(.L_x_15) ;  /* 0x0000035000027945 */ /* 0x000fe60003800200 */
[----:B------:R-:W-:Y:S01]  /*0500*/  IMAD.IADD R7, R7, 0x1, -R0 ;  /* 0x0000000107077824 */ /* 0x000fe200078e0a00 */
[C---:B------:R-:W-:Y:S01]  /*0510*/  IADD3 R6, PT, PT, R5.reuse, 0x7f, -R6 ;  /* 0x0000007f05067810 */ /* 0x040fe20007ffe806 */
[----:B------:R-:W-:Y:S02]  /*0520*/  IMAD R0, R5, -0x800000, R8 ;  /* 0xff80000005007824 */ /* 0x000fe400078e0208 */
[----:B------:R-:W0:Y:S01]  /*0530*/  MUFU.RCP R3, R7 ;  /* 0x0000000700037308 */ /* 0x000e220000001000 */
[----:B------:R-:W-:Y:S01]  /*0540*/  FADD.FTZ R11, -R7, -RZ ;  /* 0x800000ff070b7221 */ /* 0x000fe20000010100 */
[----:B------:R-:W-:-:S03]  /*0550*/  IMAD.IADD R6, R6, 0x1, R9 ;  /* 0x0000000106067824 */ /* 0x000fc600078e0209 */
[----:B0-----:R-:W-:-:S04]  /*0560*/  FFMA R10, R3, R11, 1 ;  /* 0x3f800000030a7423 */ /* 0x001fc8000000000b */
[----:B------:R-:W-:-:S04]  /*0570*/  FFMA R10, R3, R10, R3 ;  /* 0x0000000a030a7223 */ /* 0x000fc80000000003 */
[----:B------:R-:W-:-:S04]  /*0580*/  FFMA R3, R0, R10, RZ ;  /* 0x0000000a00037223 */ /* 0x000fc800000000ff */
[----:B------:R-:W-:-:S04]  /*0590*/  FFMA R8, R11, R3, R0 ;  /* 0x000000030b087223 */ /* 0x000fc80000000000 */
[----:B------:R-:W-:-:S04]  /*05a0*/  FFMA R13, R10, R8, R3 ;  /* 0x000000080a0d7223 */ /* 0x000fc80000000003 */
[----:B------:R-:W-:-:S04]  /*05b0*/  FFMA R8, R11, R13, R0 ;  /* 0x0000000d0b087223 */ /* 0x000fc80000000000 */
[----:B------:R-:W-:-:S05]  /*05c0*/  FFMA R0, R10, R8, R13 ;  /* 0x000000080a007223 */ /* 0x000fca000000000d */
[----:B------:R-:W-:-:S04]  /*05d0*/  SHF.R.U32.HI R3, RZ, 0x17, R0 ;  /* 0x00000017ff037819 */ /* 0x000fc80000011600 */
[----:B------:R-:W-:-:S05]  /*05e0*/  LOP3.LUT R3, R3, 0xff, RZ, 0xc0, !PT ;  /* 0x000000ff03037812 */ /* 0x000fca00078ec0ff */
[----:B------:R-:W-:-:S04]  /*05f0*/  IMAD.IADD R7, R3, 0x1, R6 ;  /* 0x0000000103077824 */ /* 0x000fc800078e0206 */
[----:B------:R-:W-:-:S05]  /*0600*/  VIADD R3, R7, 0xffffffff ;  /* 0xffffffff07037836 */ /* 0x000fca0000000000 */
[----:B------:R-:W-:-:S13]  /*0610*/  ISETP.GE.U32.AND P0, PT, R3, 0xfe, PT ;  /* 0x000000fe0300780c */ /* 0x000fda0003f06070 */
[----:B------:R-:W-:Y:S05]  /*0620*/  @!P0 BRA `(.L_x_16) ;  /* 0x0000000000808947 */ /* 0x000fea0003800000 */
[----:B------:R-:W-:-:S13]  /*0630*/  ISETP.GT.AND P0, PT, R7, 0xfe, PT ;  /* 0x000000fe0700780c */ /* 0x000fda0003f04270 */
[----:B------:R-:W-:Y:S05]  /*0640*/  @P0 BRA `(.L_x_17) ;  /* 0x00000000006c0947 */ /* 0x000fea0003800000 */
[----:B------:R-:W-:-:S13]  /*0650*/  ISETP.GE.AND P0, PT, R7, 0x1, PT ;  /* 0x000000010700780c */ /* 0x000fda0003f06270 */
[----:B------:R-:W-:Y:S05]  /*0660*/  @P0 BRA `(.L_x_18) ;  /* 0x0000000000740947 */ /* 0x000fea0003800000 */
[----:B------:R-:W-:Y:S02]  /*0670*/  ISETP.GE.AND P0, PT, R7, -0x18, PT ;  /* 0xffffffe80700780c */ /* 0x000fe40003f06270 */
[----:B------:R-:W-:-:S11]  /*0680*/  LOP3.LUT R0, R0, 0x80000000, RZ, 0xc0, !PT ;  /* 0x8000000000007812 */ /* 0x000fd600078ec0ff */
[----:B------:R-:W-:Y:S05]  /*0690*/  @!P0 BRA `(.L_x_18) ;  /* 0x0000000000688947 */ /* 0x000fea0003800000 */
[CCC-:B------:R-:W-:Y:S01]  /*06a0*/  FFMA.RZ R3, R10.reuse, R8.reuse, R13.reuse ;  /* 0x000000080a037223 */ /* 0x1c0fe2000000c00d */
[CCC-:B------:R-:W-:Y:S01]  /*06b0*/  FFMA.RM R6, R10.reuse, R8.reuse, R13.reuse ;  /* 0x000000080a067223 */ /* 0x1c0fe2000000400d */
[C---:B------:R-:W-:Y:S02]  /*06c0*/  ISETP.NE.AND P2, PT, R7.reuse, RZ, PT ;  /* 0x000000ff0700720c */ /* 0x040fe40003f45270 */
[----:B------:R-:W-:Y:S02]  /*06d0*/  ISETP.NE.AND P1, PT, R7, RZ, PT ;  /* 0x000000ff0700720c */ /* 0x000fe40003f25270 */
[----:B------:R-:W-:Y:S01]  /*06e0*/  LOP3.LUT R5, R3, 0x7fffff, RZ, 0xc0, !PT ;  /* 0x007fffff03057812 */ /* 0x000fe200078ec0ff */
[----:B------:R-:W-:Y:S01]  /*06f0*/  FFMA.RP R3, R10, R8, R13 ;  /* 0x000000080a037223 */ /* 0x000fe2000000800d */
[----:B------:R-:W-:Y:S01]  /*0700*/  IADD3 R8, PT, PT, R7, 0x20, RZ ;  /* 0x0000002007087810 */ /* 0x000fe20007ffe0ff */
[----:B------:R-:W-:Y:S01]  /*0710*/  IMAD.MOV R7, RZ, RZ, -R7 ;  /* 0x000000ffff077224 */ /* 0x000fe200078e0a07 */
[----:B------:R-:W-:-:S02]  /*0720*/  LOP3.LUT R5, R5, 0x800000, RZ, 0xfc, !PT ;  /* 0x0080000005057812 */ /* 0x000fc400078efcff */
[----:B------:R-:W-:Y:S02]  /*0730*/  FSETP.NEU.FTZ.AND P0, PT, R3, R6, PT ;  /* 0x000000060300720b */ /* 0x000fe40003f1d000 */
[----:B------:R-:W-:Y:S02]  /*0740*/  SHF.L.U32 R8, R5, R8, RZ ;  /* 0x0000000805087219 */ /* 0x000fe400000006ff */
[----:B------:R-:W-:Y:S02]  /*0750*/  SEL R6, R7, RZ, P2 ;  /* 0x000000ff07067207 */ /* 0x000fe40001000000 */
[----:B------:R-:W-:Y:S02]  /*0760*/  ISETP.NE.AND P1, PT, R8, RZ, P1 ;  /* 0x000000ff0800720c */ /* 0x000fe40000f25270 */
[----:B------:R-:W-:Y:S02]  /*0770*/  SHF.R.U32.HI R6, RZ, R6, R5 ;  /* 0x00000006ff067219 */ /* 0x000fe40000011605 */
[----:B------:R-:W-:-:S02]  /*0780*/  PLOP3.LUT P0, PT, P0, P1, PT, 0xf8, 0x8f ;  /* 0x00000000008f781c */ /* 0x000fc40000703f70 */
[----:B------:R-:W-:Y:S02]  /*0790*/  SHF.R.U32.HI R8, RZ, 0x1, R6 ;  /* 0x00000001ff087819 */ /* 0x000fe40000011606 */
[----:B------:R-:W-:-:S04]  /*07a0*/  SEL R3, RZ, 0x1, !P0 ;  /* 0x00000001ff037807 */ /* 0x000fc80004000000 */
[----:B------:R-:W-:-:S04]  /*07b0*/  LOP3.LUT R3, R3, 0x1, R8, 0xf8, !PT ;  /* 0x0000000103037812 */ /* 0x000fc800078ef808 */
[----:B------:R-:W-:-:S05]  /*07c0*/  LOP3.LUT R3, R3, R6, RZ, 0xc0, !PT ;  /* 0x0000000603037212 */ /* 0x000fca00078ec0ff */
[----:B------:R-:W-:-:S05]  /*07d0*/  IMAD.IADD R3, R8, 0x1, R3 ;  /* 0x0000000108037824 */ /* 0x000fca00078e0203 */
[----:B------:R-:W-:Y:S01]  /*07e0*/  LOP3.LUT R0, R3, R0, RZ, 0xfc, !PT ;  /* 0x0000000003007212 */ /* 0x000fe200078efcff */
[----:B------:R-:W-:Y:S06]  /*07f0*/  BRA `(.L_x_18) ;  /* 0x0000000000107947 */ /* 0x000fec0003800000 */
.L_x_17:
[----:B------:R-:W-:-:S04]  /*0800*/  LOP3.LUT R0, R0, 0x80000000, RZ, 0xc0, !PT ;  /* 0x8000000000007812 */ /* 0x000fc800078ec0ff */
[----:B------:R-:W-:Y:S01]  /*0810*/  LOP3.LUT R0, R0, 0x7f800000, RZ, 0xfc, !PT ;  /* 0x7f80000000007812 */ /* 0x000fe200078efcff */
[----:B------:R-:W-:Y:S06]  /*0820*/  BRA `(.L_x_18) ;  /* 0x0000000000047947 */ /* 0x000fec0003800000 */
.L_x_16:
[----:B------:R-:W-:-:S07]  /*0830*/  IMAD R0, R6, 0x800000, R0 ;  /* 0x0080000006007824 */ /* 0x000fce00078e0200 */
.L_x_18:
[----:B------:R-:W-:Y:S05]  /*0840*/  BSYNC.RECONVERGENT B2 ;  /* 0x0000000000027941 */ /* 0x000fea0003800200 */
.L_x_15:
[----:B------:R-:W-:Y:S05]  /*0850*/  BRA `(.L_x_19) ;  /* 0x0000000000207947 */ /* 0x000fea0003800000 */
.L_x_14:
[----:B------:R-:W-:-:S04]  /*0860*/  LOP3.LUT R0, R7, 0x80000000, R8, 0x48, !PT ;  /* 0x8000000007007812 */ /* 0x000fc800078e4808 */
[----:B------:R-:W-:Y:S01]  /*0870*/  LOP3.LUT R0, R0, 0x7f800000, RZ, 0xfc, !PT ;  /* 0x7f80000000007812 */ /* 0x000fe200078efcff */
[----:B------:R-:W-:Y:S06]  /*0880*/  BRA `(.L_x_19) ;  /* 0x0000000000147947 */ /* 0x000fec0003800000 */
.L_x_13:
[----:B------:R-:W-:Y:S01]  /*0890*/  LOP3.LUT R0, R7, 0x80000000, R8, 0x48, !PT ;  /* 0x8000000007007812 */ /* 0x000fe200078e4808 */
[----:B------:R-:W-:Y:S06]  /*08a0*/  BRA `(.L_x_19) ;  /* 0x00000000000c7947 */ /* 0x000fec0003800000 */
.L_x_12:
[----:B------:R-:W0:Y:S01]  /*08b0*/  MUFU.RSQ R0, -QNAN ;  /* 0xffc0000000007908 */ /* 0x000e220000001400 */
[----:B------:R-:W-:Y:S05]  /*08c0*/  BRA `(.L_x_19) ;  /* 0x0000000000047947 */ /* 0x000fea0003800000 */
.L_x_11:
[----:B------:R-:W-:-:S07]  /*08d0*/  FADD.FTZ R0, R0, R3 ;  /* 0x0000000300007221 */ /* 0x000fce0000010000 */
.L_x_19:
[----:B------:R-:W-:Y:S05]  /*08e0*/  BSYNC.RECONVERGENT B1 ;  /* 0x0000000000017941 */ /* 0x000fea0003800200 */
.L_x_9:
[----:B------:R-:W-:-:S04]  /*08f0*/  IMAD.MOV.U32 R5, RZ, RZ, 0x0 ;  /* 0x00000000ff057424 */ /* 0x000fc800078e00ff */
[----:B0-----:R-:W-:Y:S05]  /*0900*/  RET.REL.NODEC R4 `(_Z11attention_2iPKfS0_Pf) ;  /* 0xfffffff404bc7950 */ /* 0x001fea0003c3ffff */
.L_x_20:
        /* <DEDUP_REMOVED lines=15> */
.L_x_28:


//--------------------- .text._Z11attention_1iiPKfS0_PfS1_ --------------------------
	.section	.text._Z11attention_1iiPKfS0_PfS1_,"ax",@progbits
	.align	128
        .global         _Z11attention_1iiPKfS0_PfS1_
        .type           _Z11attention_1iiPKfS0_PfS1_,@function
        .size           _Z11attention_1iiPKfS0_PfS1_,(.L_x_31 - _Z11attention_1iiPKfS0_PfS1_)
        .other          _Z11attention_1iiPKfS0_PfS1_,@"STO_CUDA_ENTRY STV_DEFAULT"
_Z11attention_1iiPKfS0_PfS1_:
.text._Z11attention_1iiPKfS0_PfS1_:
        /* <DEDUP_REMOVED lines=8> */
[----:B------:R-:W0:Y:S01]  /*0080*/  LDCU UR8, c[0x0][0x384] ;  /* 0x00007080ff0877ac */ /* 0x000e220008000800 */
[----:B------:R-:W-:Y:S01]  /*0090*/  HFMA2 R15, -RZ, RZ, 0, 0 ;  /* 0x00000000ff0f7431 */ /* 0x000fe200000001ff */
[----:B------:R-:W1:Y:S01]  /*00a0*/  LDCU.64 UR12, c[0x0][0x358] ;  /* 0x00006b00ff0c77ac */ /* 0x000e620008000a00 */
[----:B0-----:R-:W-:-:S09]  /*00b0*/  UISETP.GE.AND UP0, UPT, UR8, 0x1, UPT ;  /* 0x000000010800788c */ /* 0x001fd2000bf06270 */
[----:B-1----:R-:W-:Y:S05]  /*00c0*/  BRA.U !UP0, `(.L_x_21) ;  /* 0x0000000908687547 */ /* 0x002fea000b800000 */
[----:B------:R-:W-:Y:S02]  /*00d0*/  UISETP.GE.U32.AND UP1, UPT, UR8, 0x10, UPT ;  /* 0x000000100800788c */ /* 0x000fe4000bf26070 */
[----:B------:R-:W-:Y:S01]  /*00e0*/  IMAD R7, R0, UR8, RZ ;  /* 0x0000000800077c24 */ /* 0x000fe2000f8e02ff */
[----:B------:R-:W-:Y:S01]  /*00f0*/  ULOP3.LUT UR9, UR8, 0xf, URZ, 0xc0, !UPT ;  /* 0x0000000f08097892 */ /* 0x000fe2000f8ec0ff */
[----:B------:R-:W-:Y:S02]  /*0100*/  MOV R15, RZ ;  /* 0x000000ff000f7202 */ /* 0x000fe40000000f00 */
[----:B------:R-:W-:Y:S01]  /*0110*/  MOV R8, RZ ;  /* 0x000000ff00087202 */ /* 0x000fe20000000f00 */
[----:B------:R-:W-:Y:S02]  /*0120*/  UISETP.NE.AND UP0, UPT, UR9, URZ, UPT ;  /* 0x000000ff0900728c */ /* 0x000fe4000bf05270 */
[----:B------:R-:W-:Y:S09]  /*0130*/  BRA.U !UP1, `(.L_x_22) ;  /* 0x0000000509187547 */ /* 0x000ff2000b800000 */
[----:B------:R-:W0:Y:S01]  /*0140*/  LDCU.64 UR4, c[0x0][0x390] ;  /* 0x00007200ff0477ac */ /* 0x000e220008000a00 */
[----:B------:R-:W-:Y:S02]  /*0150*/  MOV R15, RZ ;  /* 0x000000ff000f7202 */ /* 0x000fe40000000f00 */
[----:B------:R-:W-:Y:S01]  /*0160*/  MOV R6, R7 ;  /* 0x0000000700067202 */ /* 0x000fe20000000f00 */
[----:B------:R-:W1:Y:S01]  /*0170*/  LDCU.64 UR6, c[0x0][0x388] ;  /* 0x00007100ff0677ac */ /* 0x000e620008000a00 */
[----:B------:R-:W-:-:S04]  /*0180*/  ULOP3.LUT UR10, UR8, 0x7ffffff0, URZ, 0xc0, !UPT ;  /* 0x7ffffff0080a7892 */ /* 0x000fc8000f8ec0ff */
[----:B------:R-:W-:Y:S02]  /*0190*/  UIADD3 UR11, UPT, UPT, -UR10, URZ, URZ ;  /* 0x000000ff0a0b7290 */ /* 0x000fe4000fffe1ff */
[----:B------:R-:W-:Y:S01]  /*01a0*/  MOV R8, UR10 ;  /* 0x0000000a00087c02 */ /* 0x000fe20008000f00 */
[----:B0-----:R-:W-:-:S04]  /*01b0*/  UIADD3 UR4, UP2, UPT, UR4, 0x20, URZ ;  /* 0x0000002004047890 */ /* 0x001fc8000ff5e0ff */
[----:B------:R-:W-:Y:S02]  /*01c0*/  UIADD3.X UR5, UPT, UPT, URZ, UR5, URZ, UP2, !UPT ;  /* 0x00000005ff057290 */ /* 0x000fe400097fe4ff */
[----:B-1----:R-:W-:Y:S01]  /*01d0*/  UIADD3 UR6, UP1, UPT, UR6, 0x20, URZ ;  /* 0x0000002006067890 */ /* 0x002fe2000ff3e0ff */
[----:B------:R-:W-:-:S03]  /*01e0*/  MOV R2, UR4 ;  /* 0x0000000400027c02 */ /* 0x000fc60008000f00 */
[----:B------:R-:W-:Y:S01]  /*01f0*/  MOV R3, UR5 ;  /* 0x0000000500037c02 */ /* 0x000fe20008000f00 */
[----:B------:R-:W-:-:S12]  /*0200*/  UIADD3.X UR7, UPT, UPT, URZ, UR7, URZ, UP1, !UPT ;  /* 0x00000007ff077290 */ /* 0x000fd80008ffe4ff */
.L_x_23:
[----:B------:R-:W-:Y:S01]  /*0210*/  MOV R4, UR6 ;  /* 0x0000000600047c02 */ /* 0x000fe20008000f00 */
[----:B------:R-:W2:Y:S01]  /*0220*/  LDG.E.CONSTANT R17, desc[UR12][R2.64+-0x20] ;  /* 0xffffe00c02117981 */ /* 0x000ea2000c1e9900 */
[----:B------:R-:W-:-:S03]  /*0230*/  MOV R5, UR7 ;  /* 0x0000000700057c02 */ /* 0x000fc60008000f00 */
[----:B------:R-:W3:Y:S01]  /*0240*/  LDG.E.CONSTANT R25, desc[UR12][R2.64+-0x1c] ;  /* 0xffffe40c02197981 */ /* 0x000ee2000c1e9900 */
[----:B------:R-:W-:-:S03]  /*0250*/  IMAD.WIDE R4, R6, 0x4, R4 ;  /* 0x0000000406047825 */ /* 0x000fc600078e0204 */
[----:B------:R-:W4:Y:S04]  /*0260*/  LDG.E.CONSTANT R19, desc[UR12][R2.64+-0x18] ;  /* 0xffffe80c02137981 */ /* 0x000f28000c1e9900 */
[----:B------:R-:W2:Y:S04]  /*0270*/  LDG.E.CONSTANT R16, desc[UR12][R4.64+-0x20] ;  /* 0xffffe00c04107981 */ /* 0x000ea8000c1e9900 */
[----:B------:R-:W3:Y:S04]  /*0280*/  LDG.E.CONSTANT R18, desc[UR12][R4.64+-0x1c] ;  /* 0xffffe40c04127981 */ /* 0x000ee8000c1e9900 */
[----:B------:R-:W4:Y:S04]  /*0290*/  LDG.E.CONSTANT R20, desc[UR12][R4.64+-0x18] ;  /* 0xffffe80c04147981 */ /* 0x000f28000c1e9900 */
[----:B------:R-:W5:Y:S04]  /*02a0*/  LDG.E.CONSTANT R22, desc[UR12][R2.64+-0x14] ;  /* 0xffffec0c02167981 */ /* 0x000f68000c1e9900 */
        /* <DEDUP_REMOVED lines=8> */
[----:B------:R-:W5:Y:S01]  /*0330*/  LDG.E.CONSTANT R14, desc[UR12][R4.64+-0x4] ;  /* 0xfffffc0c040e7981 */ /* 0x000f62000c1e9900 */
[----:B--2---:R-:W-:-:S03]  /*0340*/  FFMA R17, R16, R17, R15 ;  /* 0x0000001110117223 */ /* 0x004fc6000000000f */
[----:B------:R-:W2:Y:S04]  /*0350*/  LDG.E.CONSTANT R15, desc[UR12][R2.64] ;  /* 0x0000000c020f7981 */ /* 0x000ea8000c1e9900 */
[----:B------:R-:W2:Y:S01]  /*0360*/  LDG.E.CONSTANT R16, desc[UR12][R4.64] ;  /* 0x0000000c04107981 */ /* 0x000ea2000c1e9900 */
[----:B---3--:R-:W-:-:S03]  /*0370*/  FFMA R25, R18, R25, R17 ;  /* 0x0000001912197223 */ /* 0x008fc60000000011 */
[----:B------:R-:W3:Y:S01]  /*0380*/  LDG.E.CONSTANT R17, desc[UR12][R2.64+0x4] ;  /* 0x0000040c02117981 */ /* 0x000ee2000c1e9900 */
[----:B----4-:R-:W-:-:S03]  /*0390*/  FFMA R26, R20, R19, R25 ;  /* 0x00000013141a7223 */ /* 0x010fc60000000019 */
[----:B------:R-:W3:Y:S04]  /*03a0*/  LDG.E.CONSTANT R18, desc[UR12][R4.64+0x4] ;  /* 0x0000040c04127981 */ /* 0x000ee8000c1e9900 */
[----:B------:R-:W4:Y:S01]  /*03b0*/  LDG.E.CONSTANT R20, desc[UR12][R2.64+0x8] ;  /* 0x0000080c02147981 */ /* 0x000f22000c1e9900 */
[----:B-----5:R-:W-:-:S03]  /*03c0*/  FFMA R25, R21, R22, R26 ;  /* 0x0000001615197223 */ /* 0x020fc6000000001a */
[----:B------:R-:W4:Y:S04]  /*03d0*/  LDG.E.CONSTANT R19, desc[UR12][R4.64+0x8] ;  /* 0x0000080c04137981 */ /* 0x000f28000c1e9900 */
[----:B------:R-:W5:Y:S01]  /*03e0*/  LDG.E.CONSTANT R22, desc[UR12][R2.64+0xc] ;  /* 0x00000c0c02167981 */ /* 0x000f62000c1e9900 */
[----:B------:R-:W-:-:S03]  /*03f0*/  FFMA R25, R24, R23, R25 ;  /* 0x0000001718197223 */ /* 0x000fc60000000019 */
[----:B------:R-:W5:Y:S04]  /*0400*/  LDG.E.CONSTANT R21, desc[UR12][R4.64+0xc] ;  /* 0x00000c0c04157981 */ /* 0x000f68000c1e9900 */
[----:B------:R-:W5:Y:S01]  /*0410*/  LDG.E.CONSTANT R24, desc[UR12][R2.64+0x10] ;  /* 0x0000100c02187981 */ /* 0x000f62000c1e9900 */
[----:B------:R-:W-:-:S03]  /*0420*/  FFMA R25, R10, R9, R25 ;  /* 0x000000090a197223 */ /* 0x000fc60000000019 */
[----:B------:R-:W5:Y:S04]  /*0430*/  LDG.E.CONSTANT R23, desc[UR12][R4.64+0x10] ;  /* 0x0000100c04177981 */ /* 0x000f68000c1e9900 */
[----:B------:R-:W5:Y:S01]  /*0440*/  LDG.E.CONSTANT R10, desc[UR12][R2.64+0x14] ;  /* 0x0000140c020a7981 */ /* 0x000f62000c1e9900 */
[----:B------:R-:W-:-:S03]  /*0450*/  FFMA R27, R12, R11, R25 ;  /* 0x0000000b0c1b7223 */ /* 0x000fc60000000019 */
[----:B------:R-:W5:Y:S04]  /*0460*/  LDG.E.CONSTANT R9, desc[UR12][R4.64+0x14] ;  /* 0x0000140c04097981 */ /* 0x000f68000c1e9900 */
[----:B------:R-:W5:Y:S04]  /*0470*/  LDG.E.CONSTANT R11, desc[UR12][R2.64+0x18] ;  /* 0x0000180c020b7981 */ /* 0x000f68000c1e9900 */
[----:B------:R-:W5:Y:S04]  /*0480*/  LDG.E.CONSTANT R12, desc[UR12][R4.64+0x18] ;  /* 0x0000180c040c7981 */ /* 0x000f68000c1e9900 */
[----:B------:R-:W5:Y:S04]  /*0490*/  LDG.E.CONSTANT R25, desc[UR12][R4.64+0x1c] ;  /* 0x00001c0c04197981 */ /* 0x000f68000c1e9900 */
[----:B------:R0:W5:Y:S01]  /*04a0*/  LDG.E.CONSTANT R26, desc[UR12][R2.64+0x1c] ;  /* 0x00001c0c021a7981 */ /* 0x000162000c1e9900 */
[----:B------:R-:W-:Y:S01]  /*04b0*/  FFMA R13, R14, R13, R27 ;  /* 0x0000000d0e0d7223 */ /* 0x000fe2000000001b */
[----:B------:R-:W-:-:S04]  /*04c0*/  UIADD3 UR11, UPT, UPT, UR11, 0x10, URZ ;  /* 0x000000100b0b7890 */ /* 0x000fc8000fffe0ff */
[----:B------:R-:W-:Y:S01]  /*04d0*/  UISETP.NE.AND UP1, UPT, UR11, URZ, UPT ;  /* 0x000000ff0b00728c */ /* 0x000fe2000bf25270 */
[----:B0-----:R-:W-:Y:S02]  /*04e0*/  IADD3 R2, P0, PT, R2, 0x40, RZ ;  /* 0x0000004002027810 */ /* 0x001fe40007f1e0ff */
[----:B------:R-:W-:Y:S02]  /*04f0*/  IADD3 R6, PT, PT, R6, 0x10, RZ ;  /* 0x0000001006067810 */ /* 0x000fe40007ffe0ff */
        /* <DEDUP_REMOVED lines=10> */
.L_x_22:
[----:B------:R-:W-:Y:S05]  /*05a0*/  BRA.U !UP0, `(.L_x_21) ;  /* 0x0000000508307547 */ /* 0x000fea000b800000 */
[----:B------:R-:W-:Y:S02]  /*05b0*/  UISETP.GE.U32.AND UP0, UPT, UR9, 0x8, UPT ;  /* 0x000000080900788c */ /* 0x000fe4000bf06070 */
[----:B------:R-:W-:-:S04]  /*05c0*/  ULOP3.LUT UR5, UR8, 0x7, URZ, 0xc0, !UPT ;  /* 0x0000000708057892 */ /* 0x000fc8000f8ec0ff */
[----:B------:R-:W-:-:S03]  /*05d0*/  UISETP.NE.AND UP1, UPT, UR5, URZ, UPT ;  /* 0x000000ff0500728c */ /* 0x000fc6000bf25270 */
[----:B------:R-:W-:Y:S08]  /*05e0*/  BRA.U !UP0, `(.L_x_24) ;  /* 0x0000000108787547 */ /* 0x000ff0000b800000 */
[----:B------:R-:W0:Y:S01]  /*05f0*/  LDC.64 R2, c[0x0][0x388] ;  /* 0x0000e200ff027b82 */ /* 0x000e220000000a00 */
[----:B------:R-:W-:-:S07]  /*0600*/  IADD3 R9, PT, PT, R7, R8, RZ ;  /* 0x0000000807097210 */ /* 0x000fce0007ffe0ff */
[----:B------:R-:W1:Y:S01]  /*0610*/  LDC.64 R4, c[0x0][0x390] ;  /* 0x0000e400ff047b82 */ /* 0x000e620000000a00 */
[----:B0-----:R-:W-:-:S05]  /*0620*/  IMAD.WIDE R2, R9, 0x4, R2 ;  /* 0x0000000409027825 */ /* 0x001fca00078e0202 */
[----:B------:R-:W2:Y:S01]  /*0630*/  LDG.E.CONSTANT R10, desc[UR12][R2.64] ;  /* 0x0000000c020a7981 */ /* 0x000ea2000c1e9900 */
[----:B-1----:R-:W-:-:S03]  /*0640*/  IMAD.WIDE.U32 R4, R8, 0x4, R4 ;  /* 0x0000000408047825 */ /* 0x002fc600078e0004 */
[----:B------:R-:W3:Y:S04]  /*0650*/  LDG.E.CONSTANT R13, desc[UR12][R2.64+0x4] ;  /* 0x0000040c020d7981 */ /* 0x000ee8000c1e9900 */
[----:B------:R-:W2:Y:S04]  /*0660*/  LDG.E.CONSTANT R11, desc[UR12][R4.64] ;  /* 0x0000000c040b7981 */ /* 0x000ea8000c1e9900 */
[----:B------:R-:W3:Y:S04]  /*0670*/  LDG.E.CONSTANT R12, desc[UR12][R4.64+0x4] ;  /* 0x0000040c040c7981 */ /* 0x000ee8000c1e9900 */
[----:B------:R-:W4:Y:S04]  /*0680*/  LDG.E.CONSTANT R17, desc[UR12][R2.64+0x8] ;  /* 0x0000080c02117981 */ /* 0x000f28000c1e9900 */
        /* <DEDUP_REMOVED lines=20> */
.L_x_24:
        /* <DEDUP_REMOVED lines=23> */
.L_x_25:
[----:B------:R-:W-:Y:S05]  /*0940*/  BRA.U !UP1, `(.L_x_21) ;  /* 0x0000000109487547 */ /* 0x000fea000b800000 */
[----:B------:R-:W0:Y:S01]  /*0950*/  LDC.64 R2, c[0x0][0x390] ;  /* 0x0000e400ff027b82 */ /* 0x000e220000000a00 */
[----:B------:R-:W-:Y:S01]  /*0960*/  IADD3 R7, PT, PT, R7, R8, RZ ;  /* 0x0000000807077210 */ /* 0x000fe20007ffe0ff */
[----:B------:R-:W-:-:S06]  /*0970*/  UIADD3 UR4, UPT, UPT, -UR4, URZ, URZ ;  /* 0x000000ff04047290 */ /* 0x000fcc000fffe1ff */
[----:B------:R-:W1:Y:S01]  /*0980*/  LDC.64 R10, c[0x0][0x388] ;  /* 0x0000e200ff0a7b82 */ /* 0x000e620000000a00 */
[----:B0-----:R-:W-:-:S03]  /*0990*/  IMAD.WIDE.U32 R2, R8, 0x4, R2 ;  /* 0x0000000408027825 */ /* 0x001fc600078e0002 */
[----:B------:R-:W-:Y:S02]  /*09a0*/  MOV R6, R2 ;  /* 0x0000000200067202 */ /* 0x000fe40000000f00 */
[----:B------:R-:W-:-:S07]  /*09b0*/  MOV R5, R3 ;  /* 0x0000000300057202 */ /* 0x000fce0000000f00 */
.L_x_26:
[----:B-1----:R-:W-:Y:S01]  /*09c0*/  IMAD.WIDE R2, R7, 0x4, R10 ;  /* 0x0000000407027825 */ /* 0x002fe200078e020a */
[----:B------:R-:W-:-:S05]  /*09d0*/  MOV R4, R6 ;  /* 0x0000000600047202 */ /* 0x000fca0000000f00 */
[----:B------:R-:W2:Y:S04]  /*09e0*/  LDG.E.CONSTANT R2, desc[UR12][R2.64] ;  /* 0x0000000c02027981 */ /* 0x000ea8000c1e9900 */
[----:B------:R0:W2:Y:S01]  /*09f0*/  LDG.E.CONSTANT R4, desc[UR12][R4.64] ;  /* 0x0000000c04047981 */ /* 0x0000a2000c1e9900 */
[----:B------:R-:W-:Y:S01]  /*0a00*/  UIADD3 UR4, UPT, UPT, UR4, 0x1, URZ ;  /* 0x0000000104047890 */ /* 0x000fe2000fffe0ff */
[----:B------:R-:W-:Y:S02]  /*0a10*/  IADD3 R6, P0, PT, R6, 0x4, RZ ;  /* 0x0000000406067810 */ /* 0x000fe40007f1e0ff */
[----:B------:R-:W-:Y:S01]  /*0a20*/  IADD3 R7, PT, PT, R7, 0x1, RZ ;  /* 0x0000000107077810 */ /* 0x000fe20007ffe0ff */
[----:B------:R-:W-:Y:S01]  /*0a30*/  UISETP.NE.AND UP0, UPT, UR4, URZ, UPT ;  /* 0x000000ff0400728c */ /* 0x000fe2000bf05270 */
[----:B0-----:R-:W-:Y:S01]  /*0a40*/  IADD3.X R5, PT, PT, RZ, R5, RZ, P0, !PT ;  /* 0x00000005ff057210 */ /* 0x001fe200007fe4ff */
[----:B--2---:R-:W-:-:S07]  /*0a50*/  FFMA R15, R2, R4, R15 ;  /* 0x00000004020f7223 */ /* 0x004fce000000000f */
[----:B------:R-:W-:Y:S05]  /*0a60*/  BRA.U UP0, `(.L_x_26) ;  /* 0xfffffffd00d47547 */ /* 0x000fea000b83ffff */
.L_x_21:
[----:B------:R-:W-:Y:S02]  /*0a70*/  MOV R2, 0x3bbb989d ;  /* 0x3bbb989d00027802 */ /* 0x000fe40000000f00 */
[----:B------:R-:W-:-:S03]  /*0a80*/  MOV R3, 0x437c0000 ;  /* 0x437c000000037802 */ /* 0x000fc60000000f00 */
[----:B------:R-:W-:-:S04]  /*0a90*/  FFMA.SAT R2, R15, R2, 0.5 ;  /* 0x3f0000000f027423 */ /* 0x000fc80000002002 */
[----:B------:R-:W-:Y:S02]  /*0aa0*/  FFMA.RM R6, R2, R3, 12582913 ;  /* 0x4b40000102067423 */ /* 0x000fe40000004003 */
[----:B------:R-:W0:Y:S02]  /*0ab0*/  LDC.64 R2, c[0x0][0x398] ;  /* 0x0000e600ff027b82 */ /* 0x000e240000000a00 */
[C---:B------:R-:W-:Y:S01]  /*0ac0*/  FADD R4, R6.reuse, -12583039 ;  /* 0xcb40007f06047421 */ /* 0x040fe20000000000 */
[----:B------:R-:W-:-:S03]  /*0ad0*/  SHF.L.U32 R6, R6, 0x17, RZ ;  /* 0x0000001706067819 */ /* 0x000fc600000006ff */
[----:B------:R-:W-:-:S04]  /*0ae0*/  FFMA R4, R15, 1.4426950216293334961, -R4 ;  /* 0x3fb8aa3b0f047823 */ /* 0x000fc80000000804 */
[----:B------:R-:W-:Y:S02]  /*0af0*/  FFMA R7, R15, 1.925963033500011079e-08, R4 ;  /* 0x32a570600f077823 */ /* 0x000fe40000000004 */
[----:B------:R-:W1:Y:S04]  /*0b00*/  LDC.64 R4, c[0x0][0x3a0] ;  /* 0x0000e800ff047b82 */ /* 0x000e680000000a00 */
[----:B------:R-:W2:Y:S01]  /*0b10*/  MUFU.EX2 R7, R7 ;  /* 0x0000000700077308 */ /* 0x000ea20000000800 */
[----:B0-----:R-:W-:-:S05]  /*0b20*/  IMAD.WIDE R2, R0, 0x4, R2 ;  /* 0x0000000400027825 */ /* 0x001fca00078e0202 */
[----:B------:R-:W-:Y:S01]  /*0b30*/  STG.E desc[UR12][R2.64], R15 ;  /* 0x0000000f02007986 */ /* 0x000fe2000c10190c */
[----:B--2---:R-:W-:-:S05]  /*0b40*/  FMUL R9, R6, R7 ;  /* 0x0000000706097220 */ /* 0x004fca0000400000 */
[----:B-1----:R-:W-:Y:S01]  /*0b50*/  REDG.E.ADD.F32.FTZ.RN.STRONG.GPU desc[UR12][R4.64], R9 ;  /* 0x00000009040079a6 */ /* 0x002fe2000c12f30c */
[----:B------:R-:W-:Y:S05]  /*0b60*/  EXIT ;  /* 0x000000000000794d */ /* 0x000fea0003800000 */
.L_x_27:
        /* <DEDUP_REMOVED lines=9> */
.L_x_31:


//--------------------- .nv.shared.reserved.0     --------------------------
	.section	.nv.shared.reserved.0,"aw",@nobits
	.weak		__nv_reservedSMEM_offset_0_alias
	.size		__nv_reservedSMEM_offset_0_alias, 0, 64
	.other		__nv_reservedSMEM_offset_0_alias,@"STO_CUDA_RESERVED_SHARED STV_DEFAULT"
__nv_reservedSMEM_offset_0_alias:
	.zero		0
	.zero		64


//--------------------- .nv.constant0._Z11attention_3iiPKfS0_Pf --------------------------
	.section	.nv.constant0._Z11attention_3iiPKfS0_Pf,"a",@progbits
	.sectionflags	@""
	.align	4
.nv.constant0._Z11attention_3iiPKfS0_Pf:
	.zero		928


//--------------------- .nv.constant0._Z11attention_2iPKfS0_Pf --------------------------
	.section	.nv.constant0._Z11attention_2iPKfS0_Pf,"a",@progbits
	.sectionflags	@""
	.align	4
.nv.constant0._Z11attention_2iPKfS0_Pf:
	.zero		928


//--------------------- .nv.constant0._Z11attention_1iiPKfS0_PfS1_ --------------------------
	.section	.nv.constant0._Z11attention_1iiPKfS0_PfS1_,"a",@progbits
	.sectionflags	@""
	.align	4
.nv.constant0._Z11attention_1iiPKfS0_PfS1_:
	.zero		936


//--------------------- SYMBOLS --------------------------

	.type		.nv.reservedSmem.offset0,@object
	.size		.nv.reservedSmem.offset0,0x4
